//
// Generated by NVIDIA NVVM Compiler
//
// Compiler Build ID: CL-36424714
// Cuda compilation tools, release 13.0, V13.0.88
// Based on NVVM 20.0.0
//

.version 9.0
.target sm_100
.address_size 64

	// .globl	_Z5onGPUPfS_S_S_i

.visible .entry _Z5onGPUPfS_S_S_i(
	.param .u64 .ptr .align 1 _Z5onGPUPfS_S_S_i_param_0,
	.param .u64 .ptr .align 1 _Z5onGPUPfS_S_S_i_param_1,
	.param .u64 .ptr .align 1 _Z5onGPUPfS_S_S_i_param_2,
	.param .u64 .ptr .align 1 _Z5onGPUPfS_S_S_i_param_3,
	.param .u32 _Z5onGPUPfS_S_S_i_param_4
)
{
	.reg .pred 	%p<22>;
	.reg .b32 	%r<82>;
	.reg .b32 	%f<231>;
	.reg .b64 	%rd<64>;

	ld.param.u64 	%rd19, [_Z5onGPUPfS_S_S_i_param_0];
	ld.param.u64 	%rd17, [_Z5onGPUPfS_S_S_i_param_1];
	ld.param.u64 	%rd20, [_Z5onGPUPfS_S_S_i_param_2];
	ld.param.u64 	%rd18, [_Z5onGPUPfS_S_S_i_param_3];
	ld.param.u32 	%r50, [_Z5onGPUPfS_S_S_i_param_4];
	cvta.to.global.u64 	%rd1, %rd20;
	cvta.to.global.u64 	%rd2, %rd19;
	mov.u32 	%r51, %ctaid.x;
	mov.u32 	%r52, %ntid.x;
	mov.u32 	%r53, %tid.x;
	mad.lo.s32 	%r1, %r51, %r52, %r53;
	setp.ge.s32 	%p1, %r1, %r50;
	@%p1 bra 	$L__BB0_32;
	mul.lo.s32 	%r2, %r50, %r1;
	setp.lt.s32 	%p2, %r1, 1;
	mov.f32 	%f219, 0f00000000;
	mov.b32 	%r77, 0;
	@%p2 bra 	$L__BB0_14;
	min.s32 	%r56, %r1, %r50;
	max.s32 	%r77, %r56, 1;
	and.b32  	%r4, %r77, 15;
	setp.lt.s32 	%p3, %r56, 16;
	mov.f32 	%f219, 0f00000000;
	mov.b32 	%r68, 0;
	@%p3 bra 	$L__BB0_5;
	and.b32  	%r68, %r77, 2147483632;
	neg.s32 	%r66, %r68;
	add.s64 	%rd3, %rd2, 32;
	add.s64 	%rd60, %rd1, 32;
	mov.f32 	%f219, 0f00000000;
	mov.u32 	%r65, %r2;
$L__BB0_4:
	.pragma "nounroll";
	mul.wide.s32 	%rd21, %r65, 4;
	add.s64 	%rd22, %rd3, %rd21;
	ld.global.f32 	%f34, [%rd22+-32];
	ld.global.f32 	%f35, [%rd60+-32];
	fma.rn.f32 	%f36, %f34, %f35, %f219;
	ld.global.f32 	%f37, [%rd22+-28];
	ld.global.f32 	%f38, [%rd60+-28];
	fma.rn.f32 	%f39, %f37, %f38, %f36;
	ld.global.f32 	%f40, [%rd22+-24];
	ld.global.f32 	%f41, [%rd60+-24];
	fma.rn.f32 	%f42, %f40, %f41, %f39;
	ld.global.f32 	%f43, [%rd22+-20];
	ld.global.f32 	%f44, [%rd60+-20];
	fma.rn.f32 	%f45, %f43, %f44, %f42;
	ld.global.f32 	%f46, [%rd22+-16];
	ld.global.f32 	%f47, [%rd60+-16];
	fma.rn.f32 	%f48, %f46, %f47, %f45;
	ld.global.f32 	%f49, [%rd22+-12];
	ld.global.f32 	%f50, [%rd60+-12];
	fma.rn.f32 	%f51, %f49, %f50, %f48;
	ld.global.f32 	%f52, [%rd22+-8];
	ld.global.f32 	%f53, [%rd60+-8];
	fma.rn.f32 	%f54, %f52, %f53, %f51;
	ld.global.f32 	%f55, [%rd22+-4];
	ld.global.f32 	%f56, [%rd60+-4];
	fma.rn.f32 	%f57, %f55, %f56, %f54;
	ld.global.f32 	%f58, [%rd22];
	ld.global.f32 	%f59, [%rd60];
	fma.rn.f32 	%f60, %f58, %f59, %f57;
	ld.global.f32 	%f61, [%rd22+4];
	ld.global.f32 	%f62, [%rd60+4];
	fma.rn.f32 	%f63, %f61, %f62, %f60;
	ld.global.f32 	%f64, [%rd22+8];
	ld.global.f32 	%f65, [%rd60+8];
	fma.rn.f32 	%f66, %f64, %f65, %f63;
	ld.global.f32 	%f67, [%rd22+12];
	ld.global.f32 	%f68, [%rd60+12];
	fma.rn.f32 	%f69, %f67, %f68, %f66;
	ld.global.f32 	%f70, [%rd22+16];
	ld.global.f32 	%f71, [%rd60+16];
	fma.rn.f32 	%f72, %f70, %f71, %f69;
	ld.global.f32 	%f73, [%rd22+20];
	ld.global.f32 	%f74, [%rd60+20];
	fma.rn.f32 	%f75, %f73, %f74, %f72;
	ld.global.f32 	%f76, [%rd22+24];
	ld.global.f32 	%f77, [%rd60+24];
	fma.rn.f32 	%f78, %f76, %f77, %f75;
	ld.global.f32 	%f79, [%rd22+28];
	ld.global.f32 	%f80, [%rd60+28];
	fma.rn.f32 	%f219, %f79, %f80, %f78;
	add.s32 	%r66, %r66, 16;
	add.s32 	%r65, %r65, 16;
	add.s64 	%rd60, %rd60, 64;
	setp.ne.s32 	%p4, %r66, 0;
	@%p4 bra 	$L__BB0_4;
$L__BB0_5:
	setp.eq.s32 	%p5, %r4, 0;
	@%p5 bra 	$L__BB0_14;
	and.b32  	%r12, %r77, 7;
	setp.lt.u32 	%p6, %r4, 8;
	@%p6 bra 	$L__BB0_8;
	add.s32 	%r57, %r68, %r2;
	mul.wide.s32 	%rd23, %r57, 4;
	add.s64 	%rd24, %rd2, %rd23;
	ld.global.f32 	%f82, [%rd24];
	mul.wide.u32 	%rd25, %r68, 4;
	add.s64 	%rd26, %rd1, %rd25;
	ld.global.f32 	%f83, [%rd26];
	fma.rn.f32 	%f84, %f82, %f83, %f219;
	ld.global.f32 	%f85, [%rd24+4];
	ld.global.f32 	%f86, [%rd26+4];
	fma.rn.f32 	%f87, %f85, %f86, %f84;
	ld.global.f32 	%f88, [%rd24+8];
	ld.global.f32 	%f89, [%rd26+8];
	fma.rn.f32 	%f90, %f88, %f89, %f87;
	ld.global.f32 	%f91, [%rd24+12];
	ld.global.f32 	%f92, [%rd26+12];
	fma.rn.f32 	%f93, %f91, %f92, %f90;
	ld.global.f32 	%f94, [%rd24+16];
	ld.global.f32 	%f95, [%rd26+16];
	fma.rn.f32 	%f96, %f94, %f95, %f93;
	ld.global.f32 	%f97, [%rd24+20];
	ld.global.f32 	%f98, [%rd26+20];
	fma.rn.f32 	%f99, %f97, %f98, %f96;
	ld.global.f32 	%f100, [%rd24+24];
	ld.global.f32 	%f101, [%rd26+24];
	fma.rn.f32 	%f102, %f100, %f101, %f99;
	ld.global.f32 	%f103, [%rd24+28];
	ld.global.f32 	%f104, [%rd26+28];
	fma.rn.f32 	%f219, %f103, %f104, %f102;
	add.s32 	%r68, %r68, 8;
$L__BB0_8:
	setp.eq.s32 	%p7, %r12, 0;
	@%p7 bra 	$L__BB0_14;
	and.b32  	%r15, %r77, 3;
	setp.lt.u32 	%p8, %r12, 4;
	@%p8 bra 	$L__BB0_11;
	add.s32 	%r58, %r68, %r2;
	mul.wide.s32 	%rd27, %r58, 4;
	add.s64 	%rd28, %rd2, %rd27;
	ld.global.f32 	%f106, [%rd28];
	mul.wide.u32 	%rd29, %r68, 4;
	add.s64 	%rd30, %rd1, %rd29;
	ld.global.f32 	%f107, [%rd30];
	fma.rn.f32 	%f108, %f106, %f107, %f219;
	ld.global.f32 	%f109, [%rd28+4];
	ld.global.f32 	%f110, [%rd30+4];
	fma.rn.f32 	%f111, %f109, %f110, %f108;
	ld.global.f32 	%f112, [%rd28+8];
	ld.global.f32 	%f113, [%rd30+8];
	fma.rn.f32 	%f114, %f112, %f113, %f111;
	ld.global.f32 	%f115, [%rd28+12];
	ld.global.f32 	%f116, [%rd30+12];
	fma.rn.f32 	%f219, %f115, %f116, %f114;
	add.s32 	%r68, %r68, 4;
$L__BB0_11:
	setp.eq.s32 	%p9, %r15, 0;
	@%p9 bra 	$L__BB0_14;
	mul.wide.u32 	%rd31, %r68, 4;
	add.s64 	%rd61, %rd1, %rd31;
	add.s32 	%r71, %r68, %r2;
	neg.s32 	%r70, %r15;
$L__BB0_13:
	.pragma "nounroll";
	mul.wide.s32 	%rd32, %r71, 4;
	add.s64 	%rd33, %rd2, %rd32;
	ld.global.f32 	%f117, [%rd33];
	ld.global.f32 	%f118, [%rd61];
	fma.rn.f32 	%f219, %f117, %f118, %f219;
	add.s64 	%rd61, %rd61, 4;
	add.s32 	%r71, %r71, 1;
	add.s32 	%r70, %r70, 1;
	setp.ne.s32 	%p10, %r70, 0;
	@%p10 bra 	$L__BB0_13;
$L__BB0_14:
	setp.ge.s32 	%p11, %r77, %r50;
	@%p11 bra 	$L__BB0_18;
	setp.eq.s32 	%p12, %r1, %r77;
	@%p12 bra 	$L__BB0_17;
	add.s32 	%r59, %r77, %r2;
	mul.wide.s32 	%rd34, %r59, 4;
	add.s64 	%rd35, %rd2, %rd34;
	ld.global.f32 	%f119, [%rd35];
	mul.wide.u32 	%rd36, %r77, 4;
	add.s64 	%rd37, %rd1, %rd36;
	ld.global.f32 	%f120, [%rd37];
	fma.rn.f32 	%f219, %f119, %f120, %f219;
$L__BB0_17:
	add.s32 	%r77, %r77, 1;
$L__BB0_18:
	setp.ge.s32 	%p13, %r77, %r50;
	@%p13 bra 	$L__BB0_31;
	sub.s32 	%r27, %r50, %r77;
	and.b32  	%r28, %r27, 15;
	sub.s32 	%r60, %r77, %r50;
	setp.gt.u32 	%p14, %r60, -16;
	@%p14 bra 	$L__BB0_22;
	and.b32  	%r61, %r27, -16;
	neg.s32 	%r75, %r61;
	add.s64 	%rd10, %rd2, 32;
	add.s32 	%r74, %r77, %r2;
	mul.wide.u32 	%rd38, %r77, 4;
	add.s64 	%rd39, %rd38, %rd1;
	add.s64 	%rd62, %rd39, 32;
$L__BB0_21:
	.pragma "nounroll";
	mul.wide.s32 	%rd40, %r74, 4;
	add.s64 	%rd41, %rd10, %rd40;
	ld.global.f32 	%f122, [%rd41+-32];
	ld.global.f32 	%f123, [%rd62+-32];
	fma.rn.f32 	%f124, %f122, %f123, %f219;
	ld.global.f32 	%f125, [%rd41+-28];
	ld.global.f32 	%f126, [%rd62+-28];
	fma.rn.f32 	%f127, %f125, %f126, %f124;
	ld.global.f32 	%f128, [%rd41+-24];
	ld.global.f32 	%f129, [%rd62+-24];
	fma.rn.f32 	%f130, %f128, %f129, %f127;
	ld.global.f32 	%f131, [%rd41+-20];
	ld.global.f32 	%f132, [%rd62+-20];
	fma.rn.f32 	%f133, %f131, %f132, %f130;
	ld.global.f32 	%f134, [%rd41+-16];
	ld.global.f32 	%f135, [%rd62+-16];
	fma.rn.f32 	%f136, %f134, %f135, %f133;
	ld.global.f32 	%f137, [%rd41+-12];
	ld.global.f32 	%f138, [%rd62+-12];
	fma.rn.f32 	%f139, %f137, %f138, %f136;
	ld.global.f32 	%f140, [%rd41+-8];
	ld.global.f32 	%f141, [%rd62+-8];
	fma.rn.f32 	%f142, %f140, %f141, %f139;
	ld.global.f32 	%f143, [%rd41+-4];
	ld.global.f32 	%f144, [%rd62+-4];
	fma.rn.f32 	%f145, %f143, %f144, %f142;
	ld.global.f32 	%f146, [%rd41];
	ld.global.f32 	%f147, [%rd62];
	fma.rn.f32 	%f148, %f146, %f147, %f145;
	ld.global.f32 	%f149, [%rd41+4];
	ld.global.f32 	%f150, [%rd62+4];
	fma.rn.f32 	%f151, %f149, %f150, %f148;
	ld.global.f32 	%f152, [%rd41+8];
	ld.global.f32 	%f153, [%rd62+8];
	fma.rn.f32 	%f154, %f152, %f153, %f151;
	ld.global.f32 	%f155, [%rd41+12];
	ld.global.f32 	%f156, [%rd62+12];
	fma.rn.f32 	%f157, %f155, %f156, %f154;
	ld.global.f32 	%f158, [%rd41+16];
	ld.global.f32 	%f159, [%rd62+16];
	fma.rn.f32 	%f160, %f158, %f159, %f157;
	ld.global.f32 	%f161, [%rd41+20];
	ld.global.f32 	%f162, [%rd62+20];
	fma.rn.f32 	%f163, %f161, %f162, %f160;
	ld.global.f32 	%f164, [%rd41+24];
	ld.global.f32 	%f165, [%rd62+24];
	fma.rn.f32 	%f166, %f164, %f165, %f163;
	ld.global.f32 	%f167, [%rd41+28];
	ld.global.f32 	%f168, [%rd62+28];
	fma.rn.f32 	%f219, %f167, %f168, %f166;
	add.s32 	%r77, %r77, 16;
	add.s32 	%r75, %r75, 16;
	add.s32 	%r74, %r74, 16;
	add.s64 	%rd62, %rd62, 64;
	setp.ne.s32 	%p15, %r75, 0;
	@%p15 bra 	$L__BB0_21;
$L__BB0_22:
	setp.eq.s32 	%p16, %r28, 0;
	@%p16 bra 	$L__BB0_31;
	and.b32  	%r38, %r27, 7;
	setp.lt.u32 	%p17, %r28, 8;
	@%p17 bra 	$L__BB0_25;
	add.s32 	%r62, %r77, %r2;
	mul.wide.s32 	%rd42, %r62, 4;
	add.s64 	%rd43, %rd2, %rd42;
	ld.global.f32 	%f170, [%rd43];
	mul.wide.u32 	%rd44, %r77, 4;
	add.s64 	%rd45, %rd1, %rd44;
	ld.global.f32 	%f171, [%rd45];
	fma.rn.f32 	%f172, %f170, %f171, %f219;
	ld.global.f32 	%f173, [%rd43+4];
	ld.global.f32 	%f174, [%rd45+4];
	fma.rn.f32 	%f175, %f173, %f174, %f172;
	ld.global.f32 	%f176, [%rd43+8];
	ld.global.f32 	%f177, [%rd45+8];
	fma.rn.f32 	%f178, %f176, %f177, %f175;
	ld.global.f32 	%f179, [%rd43+12];
	ld.global.f32 	%f180, [%rd45+12];
	fma.rn.f32 	%f181, %f179, %f180, %f178;
	ld.global.f32 	%f182, [%rd43+16];
	ld.global.f32 	%f183, [%rd45+16];
	fma.rn.f32 	%f184, %f182, %f183, %f181;
	ld.global.f32 	%f185, [%rd43+20];
	ld.global.f32 	%f186, [%rd45+20];
	fma.rn.f32 	%f187, %f185, %f186, %f184;
	ld.global.f32 	%f188, [%rd43+24];
	ld.global.f32 	%f189, [%rd45+24];
	fma.rn.f32 	%f190, %f188, %f189, %f187;
	ld.global.f32 	%f191, [%rd43+28];
	ld.global.f32 	%f192, [%rd45+28];
	fma.rn.f32 	%f219, %f191, %f192, %f190;
	add.s32 	%r77, %r77, 8;
$L__BB0_25:
	setp.eq.s32 	%p18, %r38, 0;
	@%p18 bra 	$L__BB0_31;
	and.b32  	%r41, %r27, 3;
	setp.lt.u32 	%p19, %r38, 4;
	@%p19 bra 	$L__BB0_28;
	add.s32 	%r63, %r77, %r2;
	mul.wide.s32 	%rd46, %r63, 4;
	add.s64 	%rd47, %rd2, %rd46;
	ld.global.f32 	%f194, [%rd47];
	mul.wide.u32 	%rd48, %r77, 4;
	add.s64 	%rd49, %rd1, %rd48;
	ld.global.f32 	%f195, [%rd49];
	fma.rn.f32 	%f196, %f194, %f195, %f219;
	ld.global.f32 	%f197, [%rd47+4];
	ld.global.f32 	%f198, [%rd49+4];
	fma.rn.f32 	%f199, %f197, %f198, %f196;
	ld.global.f32 	%f200, [%rd47+8];
	ld.global.f32 	%f201, [%rd49+8];
	fma.rn.f32 	%f202, %f200, %f201, %f199;
	ld.global.f32 	%f203, [%rd47+12];
	ld.global.f32 	%f204, [%rd49+12];
	fma.rn.f32 	%f219, %f203, %f204, %f202;
	add.s32 	%r77, %r77, 4;
$L__BB0_28:
	setp.eq.s32 	%p20, %r41, 0;
	@%p20 bra 	$L__BB0_31;
	mul.wide.u32 	%rd50, %r77, 4;
	add.s64 	%rd63, %rd1, %rd50;
	add.s32 	%r81, %r77, %r2;
	neg.s32 	%r80, %r41;
$L__BB0_30:
	.pragma "nounroll";
	mul.wide.s32 	%rd51, %r81, 4;
	add.s64 	%rd52, %rd2, %rd51;
	ld.global.f32 	%f205, [%rd52];
	ld.global.f32 	%f206, [%rd63];
	fma.rn.f32 	%f219, %f205, %f206, %f219;
	add.s64 	%rd63, %rd63, 4;
	add.s32 	%r81, %r81, 1;
	add.s32 	%r80, %r80, 1;
	setp.ne.s32 	%p21, %r80, 0;
	@%p21 bra 	$L__BB0_30;
$L__BB0_31:
	cvta.to.global.u64 	%rd53, %rd17;
	mul.wide.s32 	%rd54, %r1, 4;
	add.s64 	%rd55, %rd53, %rd54;
	ld.global.f32 	%f207, [%rd55];
	sub.f32 	%f208, %f207, %f219;
	add.s32 	%r64, %r2, %r1;
	mul.wide.s32 	%rd56, %r64, 4;
	add.s64 	%rd57, %rd2, %rd56;
	ld.global.f32 	%f209, [%rd57];
	div.rn.f32 	%f210, %f208, %f209;
	cvta.to.global.u64 	%rd58, %rd18;
	add.s64 	%rd59, %rd58, %rd54;
	st.global.f32 	[%rd59], %f210;
$L__BB0_32:
	ret;

}


// ===== COMPILED SASS (sm_100) =====

	.target	sm_100

	.elftype	@"ET_EXEC"


//--------------------- .note.nv.tkinfo           --------------------------
	.section	.note.nv.tkinfo,"",@"SHT_NOTE"
	.sectionflags	@"SHF_NOTE_NV_TKINFO"
	.tkinfo
        /*0018*/ 	.word	0x00000002
        /*0030*/ 	.string	""
        /*0030*/ 	.string	"ptxas"
        /*0030*/ 	.string	"Cuda compilation tools, release 13.0, V13.0.88"
        /*0030*/ 	.string	"Build cuda_13.0.r13.0/compiler.36424714_0"
        /*0030*/ 	.string	"-arch sm_100 -m 64 "



//--------------------- .note.nv.cuinfo           --------------------------
	.section	.note.nv.cuinfo,"",@"SHT_NOTE"
	.sectionflags	@"SHF_NOTE_NV_CUINFO"
        /*0018*/ 	.short	0x0002
        /*001a*/ 	.short	0x0064
        /*001c*/ 	.short	0x0082
	.zero		2


//--------------------- .nv.info                  --------------------------
	.section	.nv.info,"",@"SHT_CUDA_INFO"
	.align	4


	//----- nvinfo : EIATTR_REGCOUNT
	.align		4
        /*0000*/ 	.byte	0x04, 0x2f
        /*0002*/ 	.short	(.L_1 - .L_0)
	.align		4
.L_0:
        /*0004*/ 	.word	index@(_Z5onGPUPfS_S_S_i)
        /*0008*/ 	.word	0x00000020


	//----- nvinfo : EIATTR_FRAME_SIZE
	.align		4
.L_1:
        /*000c*/ 	.byte	0x04, 0x11
        /*000e*/ 	.short	(.L_3 - .L_2)
	.align		4
.L_2:
        /*0010*/ 	.word	index@($__internal_0_$__cuda_sm3x_div_rn_noftz_f32_slowpath)
        /*0014*/ 	.word	0x00000000


	//----- nvinfo : EIATTR_FRAME_SIZE
	.align		4
.L_3:
        /*0018*/ 	.byte	0x04, 0x11
        /*001a*/ 	.short	(.L_5 - .L_4)
	.align		4
.L_4:
        /*001c*/ 	.word	index@(_Z5onGPUPfS_S_S_i)
        /*0020*/ 	.word	0x00000000


	//----- nvinfo : EIATTR_MIN_STACK_SIZE
	.align		4
.L_5:
        /*0024*/ 	.byte	0x04, 0x12
        /*0026*/ 	.short	(.L_7 - .L_6)
	.align		4
.L_6:
        /*0028*/ 	.word	index@(_Z5onGPUPfS_S_S_i)
        /*002c*/ 	.word	0x00000000
.L_7:


//--------------------- .nv.compat                --------------------------
	.section	.nv.compat,"",@"SHT_CUDA_COMPAT_INFO"
	.align	4
        /*0000*/ 	.byte	0x02, 0x09, 0x00, 0x00, 0x02, 0x02, 0x01, 0x00, 0x02, 0x05, 0x05, 0x00, 0x03, 0x07, 0x01, 0x01
        /*0010*/ 	.byte	0x02, 0x03, 0x00, 0x00, 0x02, 0x06, 0x01, 0x00, 0x04, 0x0b, 0x08, 0x00, 0x01, 0x00, 0x00, 0x00
        /*0020*/ 	.byte	0x00, 0x00, 0x00, 0x00


//--------------------- .nv.info._Z5onGPUPfS_S_S_i --------------------------
	.section	.nv.info._Z5onGPUPfS_S_S_i,"",@"SHT_CUDA_INFO"
	.sectionflags	@""
	.align	4


	//----- nvinfo : EIATTR_CUDA_API_VERSION
	.align		4
        /*0000*/ 	.byte	0x04, 0x37
        /*0002*/ 	.short	(.L_9 - .L_8)
.L_8:
        /*0004*/ 	.word	0x00000082


	//----- nvinfo : EIATTR_KPARAM_INFO
	.align		4
.L_9:
        /*0008*/ 	.byte	0x04, 0x17
        /*000a*/ 	.short	(.L_11 - .L_10)
.L_10:
        /*000c*/ 	.word	0x00000000
        /*0010*/ 	.short	0x0004
        /*0012*/ 	.short	0x0020
        /*0014*/ 	.byte	0x00, 0xf0, 0x11, 0x00


	//----- nvinfo : EIATTR_KPARAM_INFO
	.align		4
.L_11:
        /*0018*/ 	.byte	0x04, 0x17
        /*001a*/ 	.short	(.L_13 - .L_12)
.L_12:
        /*001c*/ 	.word	0x00000000
        /*0020*/ 	.short	0x0003
        /*0022*/ 	.short	0x0018
        /*0024*/ 	.byte	0x00, 0xf5, 0x21, 0x00


	//----- nvinfo : EIATTR_KPARAM_INFO
	.align		4
.L_13:
        /*0028*/ 	.byte	0x04, 0x17
        /*002a*/ 	.short	(.L_15 - .L_14)
.L_14:
        /*002c*/ 	.word	0x00000000
        /*0030*/ 	.short	0x0002
        /*0032*/ 	.short	0x0010
        /*0034*/ 	.byte	0x00, 0xf5, 0x21, 0x00


	//----- nvinfo : EIATTR_KPARAM_INFO
	.align		4
.L_15:
        /*0038*/ 	.byte	0x04, 0x17
        /*003a*/ 	.short	(.L_17 - .L_16)
.L_16:
        /*003c*/ 	.word	0x00000000
        /*0040*/ 	.short	0x0001
        /*0042*/ 	.short	0x0008
        /*0044*/ 	.byte	0x00, 0xf5, 0x21, 0x00


	//----- nvinfo : EIATTR_KPARAM_INFO
	.align		4
.L_17:
        /*0048*/ 	.byte	0x04, 0x17
        /*004a*/ 	.short	(.L_19 - .L_18)
.L_18:
        /*004c*/ 	.word	0x00000000
        /*0050*/ 	.short	0x0000
        /*0052*/ 	.short	0x0000
        /*0054*/ 	.byte	0x00, 0xf5, 0x21, 0x00


	//----- nvinfo : EIATTR_SPARSE_MMA_MASK
	.align		4
.L_19:
        /*0058*/ 	.byte	0x03, 0x50
        /*005a*/ 	.short	0x0000


	//----- nvinfo : EIATTR_MAXREG_COUNT
	.align		4
        /*005c*/ 	.byte	0x03, 0x1b
        /*005e*/ 	.short	0x00ff


	//----- nvinfo : EIATTR_MERCURY_ISA_VERSION
	.align		4
        /*0060*/ 	.byte	0x03, 0x5f
        /*0062*/ 	.short	0x0101


	//----- nvinfo : EIATTR_VRC_CTA_INIT_COUNT
	.align		4
        /*0064*/ 	.byte	0x02, 0x4a
	.zero		1
	.zero		1


	//----- nvinfo : EIATTR_EXIT_INSTR_OFFSETS
	.align		4
        /*0068*/ 	.byte	0x04, 0x1c
        /*006a*/ 	.short	(.L_21 - .L_20)


	//   ....[0]....
.L_20:
        /*006c*/ 	.word	0x00000070


	//   ....[1]....
        /*0070*/ 	.word	0x00001720


	//----- nvinfo : EIATTR_CRS_STACK_SIZE
	.align		4
.L_21:
        /*0074*/ 	.byte	0x04, 0x1e
        /*0076*/ 	.short	(.L_23 - .L_22)
.L_22:
        /*0078*/ 	.word	0x00000000


	//----- nvinfo : EIATTR_CBANK_PARAM_SIZE
	.align		4
.L_23:
        /*007c*/ 	.byte	0x03, 0x19
        /*007e*/ 	.short	0x0024


	//----- nvinfo : EIATTR_PARAM_CBANK
	.align		4
        /*0080*/ 	.byte	0x04, 0x0a
        /*0082*/ 	.short	(.L_25 - .L_24)
	.align		4
.L_24:
        /*0084*/ 	.word	index@(.nv.constant0._Z5onGPUPfS_S_S_i)
        /*0088*/ 	.short	0x0380
        /*008a*/ 	.short	0x0024


	//----- nvinfo : EIATTR_SW_WAR
	.align		4
.L_25:
        /*008c*/ 	.byte	0x04, 0x36
        /*008e*/ 	.short	(.L_27 - .L_26)
.L_26:
        /*0090*/ 	.word	0x00000008
.L_27:


//--------------------- .nv.callgraph             --------------------------
	.section	.nv.callgraph,"",@"SHT_CUDA_CALLGRAPH"
	.align	4
	.sectionentsize	8
	.align		4
        /*0000*/ 	.word	0x00000000
	.align		4
        /*0004*/ 	.word	0xffffffff
	.align		4
        /*0008*/ 	.word	0x00000000
	.align		4
        /*000c*/ 	.word	0xfffffffe
	.align		4
        /*0010*/ 	.word	0x00000000
	.align		4
        /*0014*/ 	.word	0xfffffffd
	.align		4
        /*0018*/ 	.word	0x00000000
	.align		4
        /*001c*/ 	.word	0xfffffffc


//--------------------- .text._Z5onGPUPfS_S_S_i   --------------------------
	.section	.text._Z5onGPUPfS_S_S_i,"ax",@progbits
	.align	128
        .global         _Z5onGPUPfS_S_S_i
        .type           _Z5onGPUPfS_S_S_i,@function
        .size           _Z5onGPUPfS_S_S_i,(.L_x_36 - _Z5onGPUPfS_S_S_i)
        .other          _Z5onGPUPfS_S_S_i,@"STO_CUDA_ENTRY STV_DEFAULT"
_Z5onGPUPfS_S_S_i:
.text._Z5onGPUPfS_S_S_i:
[----:B------:R-:W-:Y:S01]  /*0000*/  LDC R1, c[0x0][0x37c] ;  /* 0x0000df00ff017b82 */ /* 0x000fe20000000800 */
[----:B------:R-:W0:Y:S07]  /*0010*/  S2R R3, SR_TID.X ;  /* 0x0000000000037919 */ /* 0x000e2e0000002100 */
[----:B------:R-:W0:Y:S01]  /*0020*/  S2UR UR4, SR_CTAID.X ;  /* 0x00000000000479c3 */ /* 0x000e220000002500 */
[----:B------:R-:W1:Y:S07]  /*0030*/  LDCU UR8, c[0x0][0x3a0] ;  /* 0x00007400ff0877ac */ /* 0x000e6e0008000800 */
[----:B------:R-:W0:Y:S02]  /*0040*/  LDC R8, c[0x0][0x360] ;  /* 0x0000d800ff087b82 */ /* 0x000e240000000800 */
[----:B0-----:R-:W-:-:S05]  /*0050*/  IMAD R8, R8, UR4, R3 ;  /* 0x0000000408087c24 */ /* 0x001fca000f8e0203 */
[----:B-1----:R-:W-:-:S13]  /*0060*/  ISETP.GE.AND P0, PT, R8, UR8, PT ;  /* 0x0000000808007c0c */ /* 0x002fda000bf06270 */
[----:B------:R-:W-:Y:S05]  /*0070*/  @P0 EXIT ;  /* 0x000000000000094d */ /* 0x000fea0003800000 */
[C---:B------:R-:W-:Y:S01]  /*0080*/  ISETP.GE.AND P0, PT, R8.reuse, 0x1, PT ;  /* 0x000000010800780c */ /* 0x040fe20003f06270 */
[----:B------:R-:W0:Y:S01]  /*0090*/  LDCU.64 UR6, c[0x0][0x358] ;  /* 0x00006b00ff0677ac */ /* 0x000e220008000a00 */
[----:B------:R-:W-:Y:S01]  /*00a0*/  BSSY.RECONVERGENT B0, `(.L_x_0) ;  /* 0x00000a2000007945 */ /* 0x000fe20003800200 */
[----:B------:R-:W-:Y:S02]  /*00b0*/  HFMA2 R13, -RZ, RZ, 0, 0 ;  /* 0x00000000ff0d7431 */ /* 0x000fe400000001ff */
[----:B------:R-:W-:Y:S02]  /*00c0*/  IMAD R9, R8, UR8, RZ ;  /* 0x0000000808097c24 */ /* 0x000fe4000f8e02ff */
[----:B------:R-:W-:-:S06]  /*00d0*/  IMAD.MOV.U32 R0, RZ, RZ, RZ ;  /* 0x000000ffff007224 */ /* 0x000fcc00078e00ff */
[----:B------:R-:W-:Y:S05]  /*00e0*/  @!P0 BRA `(.L_x_1) ;  /* 0x0000000800748947 */ /* 0x000fea0003800000 */
[----:B------:R-:W-:Y:S01]  /*00f0*/  VIMNMX R2, PT, PT, R8, UR8, PT ;  /* 0x0000000808027c48 */ /* 0x000fe2000bfe0100 */
[----:B------:R-:W-:Y:S01]  /*0100*/  BSSY.RECONVERGENT B1, `(.L_x_2) ;  /* 0x000004b000017945 */ /* 0x000fe20003800200 */
[----:B------:R-:W-:Y:S01]  /*0110*/  MOV R13, RZ ;  /* 0x000000ff000d7202 */ /* 0x000fe20000000f00 */
[----:B------:R-:W-:Y:S01]  /*0120*/  IMAD.MOV.U32 R10, RZ, RZ, RZ ;  /* 0x000000ffff0a7224 */ /* 0x000fe200078e00ff */
[C---:B------:R-:W-:Y:S02]  /*0130*/  ISETP.GE.AND P1, PT, R2.reuse, 0x10, PT ;  /* 0x000000100200780c */ /* 0x040fe40003f26270 */
[----:B------:R-:W-:-:S04]  /*0140*/  VIMNMX R0, PT, PT, R2, 0x1, !PT ;  /* 0x0000000102007848 */ /* 0x000fc80007fe0100 */
[----:B------:R-:W-:-:S04]  /*0150*/  LOP3.LUT R23, R0, 0xf, RZ, 0xc0, !PT ;  /* 0x0000000f00177812 */ /* 0x000fc800078ec0ff */
[----:B------:R-:W-:-:S03]  /*0160*/  ISETP.NE.AND P0, PT, R23, RZ, PT ;  /* 0x000000ff1700720c */ /* 0x000fc60003f05270 */
[----:B------:R-:W-:Y:S10]  /*0170*/  @!P1 BRA `(.L_x_3) ;  /* 0x00000004000c9947 */ /* 0x000ff40003800000 */
[----:B------:R-:W1:Y:S01]  /*0180*/  LDC.64 R2, c[0x0][0x380] ;  /* 0x0000e000ff027b82 */ /* 0x000e620000000a00 */
[----:B------:R-:W2:Y:S01]  /*0190*/  LDCU.64 UR4, c[0x0][0x390] ;  /* 0x00007200ff0477ac */ /* 0x000ea20008000a00 */
[----:B------:R-:W-:Y:S01]  /*01a0*/  LOP3.LUT R10, R0, 0x7ffffff0, RZ, 0xc0, !PT ;  /* 0x7ffffff0000a7812 */ /* 0x000fe200078ec0ff */
[----:B------:R-:W-:Y:S01]  /*01b0*/  IMAD.MOV.U32 R13, RZ, RZ, RZ ;  /* 0x000000ffff0d7224 */ /* 0x000fe200078e00ff */
[----:B------:R-:W-:-:S03]  /*01c0*/  MOV R11, R9 ;  /* 0x00000009000b7202 */ /* 0x000fc60000000f00 */
[----:B------:R-:W-:Y:S01]  /*01d0*/  IMAD.MOV R12, RZ, RZ, -R10 ;  /* 0x000000ffff0c7224 */ /* 0x000fe200078e0a0a */
[----:B--2---:R-:W-:-:S04]  /*01e0*/  UIADD3 UR4, UP0, UPT, UR4, 0x20, URZ ;  /* 0x0000002004047890 */ /* 0x004fc8000ff1e0ff */
[----:B------:R-:W-:Y:S01]  /*01f0*/  UIADD3.X UR5, UPT, UPT, URZ, UR5, URZ, UP0, !UPT ;  /* 0x00000005ff057290 */ /* 0x000fe200087fe4ff */
[----:B-1----:R-:W-:Y:S02]  /*0200*/  IADD3 R2, P1, PT, R2, 0x20, RZ ;  /* 0x0000002002027810 */ /* 0x002fe40007f3e0ff */
[----:B------:R-:W-:Y:S02]  /*0210*/  MOV R4, UR4 ;  /* 0x0000000400047c02 */ /* 0x000fe40008000f00 */
[----:B------:R-:W-:Y:S01]  /*0220*/  IADD3.X R3, PT, PT, RZ, R3, RZ, P1, !PT ;  /* 0x00000003ff037210 */ /* 0x000fe20000ffe4ff */
[----:B------:R-:W-:-:S08]  /*0230*/  IMAD.U32 R5, RZ, RZ, UR5 ;  /* 0x00000005ff057e24 */ /* 0x000fd0000f8e00ff */
.L_x_4:
[----:B------:R-:W-:Y:S01]  /*0240*/  IMAD.WIDE R6, R11, 0x4, R2 ;  /* 0x000000040b067825 */ /* 0x000fe200078e0202 */
[----:B0-----:R-:W2:Y:S04]  /*0250*/  LDG.E R17, desc[UR6][R4.64+-0x20] ;  /* 0xffffe00604117981 */ /* 0x001ea8000c1e1900 */
[----:B------:R-:W2:Y:S04]  /*0260*/  LDG.E R16, desc[UR6][R6.64+-0x20] ;  /* 0xffffe00606107981 */ /* 0x000ea8000c1e1900 */
[----:B------:R-:W3:Y:S04]  /*0270*/  LDG.E R18, desc[UR6][R4.64+-0x1c] ;  /* 0xffffe40604127981 */ /* 0x000ee8000c1e1900 */
[----:B------:R-:W3:Y:S04]  /*0280*/  LDG.E R27, desc[UR6][R6.64+-0x1c] ;  /* 0xffffe406061b7981 */ /* 0x000ee8000c1e1900 */
[----:B------:R-:W4:Y:S04]  /*0290*/  LDG.E R14, desc[UR6][R4.64+-0x18] ;  /* 0xffffe806040e7981 */ /* 0x000f28000c1e1900 */
[----:B------:R-:W4:Y:S04]  /*02a0*/  LDG.E R15, desc[UR6][R6.64+-0x18] ;  /* 0xffffe806060f7981 */ /* 0x000f28000c1e1900 */
[----:B------:R-:W5:Y:S04]  /*02b0*/  LDG.E R19, desc[UR6][R4.64+-0x14] ;  /* 0xffffec0604137981 */ /* 0x000f68000c1e1900 */
[----:B------:R-:W5:Y:S04]  /*02c0*/  LDG.E R20, desc[UR6][R6.64+-0x14] ;  /* 0xffffec0606147981 */ /* 0x000f68000c1e1900 */
[----:B------:R-:W5:Y:S04]  /*02d0*/  LDG.E R21, desc[UR6][R4.64+-0x10] ;  /* 0xfffff00604157981 */ /* 0x000f68000c1e1900 */
[----:B------:R-:W5:Y:S04]  /*02e0*/  LDG.E R22, desc[UR6][R6.64+-0x10] ;  /* 0xfffff00606167981 */ /* 0x000f68000c1e1900 */
[----:B------:R-:W5:Y:S04]  /*02f0*/  LDG.E R24, desc[UR6][R4.64+-0xc] ;  /* 0xfffff40604187981 */ /* 0x000f68000c1e1900 */
[----:B------:R-:W5:Y:S04]  /*0300*/  LDG.E R25, desc[UR6][R6.64+-0xc] ;  /* 0xfffff40606197981 */ /* 0x000f68000c1e1900 */
[----:B------:R-:W5:Y:S01]  /*0310*/  LDG.E R26, desc[UR6][R6.64+0x1c] ;  /* 0x00001c06061a7981 */ /* 0x000f62000c1e1900 */
[----:B--2---:R-:W-:-:S03]  /*0320*/  FFMA R16, R16, R17, R13 ;  /* 0x0000001110107223 */ /* 0x004fc6000000000d */
[----:B------:R-:W2:Y:S04]  /*0330*/  LDG.E R17, desc[UR6][R4.64+-0x8] ;  /* 0xfffff80604117981 */ /* 0x000ea8000c1e1900 */
[----:B------:R-:W2:Y:S01]  /*0340*/  LDG.E R13, desc[UR6][R4.64+-0x4] ;  /* 0xfffffc06040d7981 */ /* 0x000ea2000c1e1900 */
[----:B---3--:R-:W-:-:S03]  /*0350*/  FFMA R16, R27, R18, R16 ;  /* 0x000000121b107223 */ /* 0x008fc60000000010 */
[----:B------:R-:W2:Y:S01]  /*0360*/  LDG.E R18, desc[UR6][R6.64+-0x8] ;  /* 0xfffff80606127981 */ /* 0x000ea2000c1e1900 */
[----:B----4-:R-:W-:-:S03]  /*0370*/  FFMA R27, R15, R14, R16 ;  /* 0x0000000e0f1b7223 */ /* 0x010fc60000000010 */
[----:B------:R-:W3:Y:S04]  /*0380*/  LDG.E R14, desc[UR6][R6.64+-0x4] ;  /* 0xfffffc06060e7981 */ /* 0x000ee8000c1e1900 */
[----:B------:R-:W4:Y:S04]  /*0390*/  LDG.E R15, desc[UR6][R4.64] ;  /* 0x00000006040f7981 */ /* 0x000f28000c1e1900 */
[----:B------:R-:W4:Y:S01]  /*03a0*/  LDG.E R16, desc[UR6][R6.64] ;  /* 0x0000000606107981 */ /* 0x000f22000c1e1900 */
[----:B-----5:R-:W-:-:S03]  /*03b0*/  FFMA R19, R20, R19, R27 ;  /* 0x0000001314137223 */ /* 0x020fc6000000001b */
[----:B------:R-:W5:Y:S01]  /*03c0*/  LDG.E R20, desc[UR6][R6.64+0x4] ;  /* 0x0000040606147981 */ /* 0x000f62000c1e1900 */
[----:B------:R-:W-:-:S03]  /*03d0*/  FFMA R22, R22, R21, R19 ;  /* 0x0000001516167223 */ /* 0x000fc60000000013 */
[----:B------:R-:W5:Y:S04]  /*03e0*/  LDG.E R19, desc[UR6][R4.64+0x4] ;  /* 0x0000040604137981 */ /* 0x000f68000c1e1900 */
[----:B------:R-:W5:Y:S01]  /*03f0*/  LDG.E R21, desc[UR6][R6.64+0x8] ;  /* 0x0000080606157981 */ /* 0x000f62000c1e1900 */
[----:B------:R-:W-:-:S03]  /*0400*/  FFMA R25, R25, R24, R22 ;  /* 0x0000001819197223 */ /* 0x000fc60000000016 */
[----:B------:R-:W5:Y:S04]  /*0410*/  LDG.E R22, desc[UR6][R4.64+0x8] ;  /* 0x0000080604167981 */ /* 0x000f68000c1e1900 */
[----:B------:R-:W5:Y:S04]  /*0420*/  LDG.E R24, desc[UR6][R6.64+0x14] ;  /* 0x0000140606187981 */ /* 0x000f68000c1e1900 */
[----:B------:R-:W5:Y:S01]  /*0430*/  LDG.E R27, desc[UR6][R4.64+0x1c] ;  /* 0x00001c06041b7981 */ /* 0x000f62000c1e1900 */
[----:B--2---:R-:W-:-:S03]  /*0440*/  FFMA R25, R18, R17, R25 ;  /* 0x0000001112197223 */ /* 0x004fc60000000019 */
[----:B------:R-:W2:Y:S04]  /*0450*/  LDG.E R18, desc[UR6][R4.64+0xc] ;  /* 0x00000c0604127981 */ /* 0x000ea8000c1e1900 */
[----:B------:R-:W2:Y:S01]  /*0460*/  LDG.E R17, desc[UR6][R6.64+0xc] ;  /* 0x00000c0606117981 */ /* 0x000ea2000c1e1900 */
[----:B---3--:R-:W-:-:S03]  /*0470*/  FFMA R25, R14, R13, R25 ;  /* 0x0000000d0e197223 */ /* 0x008fc60000000019 */
[----:B------:R-:W3:Y:S04]  /*0480*/  LDG.E R13, desc[UR6][R4.64+0x10] ;  /* 0x00001006040d7981 */ /* 0x000ee8000c1e1900 */
[----:B------:R-:W3:Y:S01]  /*0490*/  LDG.E R14, desc[UR6][R6.64+0x10] ;  /* 0x00001006060e7981 */ /* 0x000ee2000c1e1900 */
[----:B----4-:R-:W-:-:S03]  /*04a0*/  FFMA R29, R16, R15, R25 ;  /* 0x0000000f101d7223 */ /* 0x010fc60000000019 */
[----:B------:R-:W4:Y:S04]  /*04b0*/  LDG.E R25, desc[UR6][R4.64+0x14] ;  /* 0x0000140604197981 */ /* 0x000f28000c1e1900 */
[----:B------:R0:W4:Y:S04]  /*04c0*/  LDG.E R15, desc[UR6][R4.64+0x18] ;  /* 0x00001806040f7981 */ /* 0x000128000c1e1900 */
[----:B------:R-:W4:Y:S01]  /*04d0*/  LDG.E R16, desc[UR6][R6.64+0x18] ;  /* 0x0000180606107981 */ /* 0x000f22000c1e1900 */
[----:B-----5:R-:W-:Y:S01]  /*04e0*/  FFMA R20, R20, R19, R29 ;  /* 0x0000001314147223 */ /* 0x020fe2000000001d */
[----:B------:R-:W-:-:S03]  /*04f0*/  IADD3 R12, PT, PT, R12, 0x10, RZ ;  /* 0x000000100c0c7810 */ /* 0x000fc60007ffe0ff */
[----:B------:R-:W-:Y:S01]  /*0500*/  FFMA R20, R21, R22, R20 ;  /* 0x0000001615147223 */ /* 0x000fe20000000014 */
[----:B------:R-:W-:Y:S02]  /*0510*/  ISETP.NE.AND P1, PT, R12, RZ, PT ;  /* 0x000000ff0c00720c */ /* 0x000fe40003f25270 */
[----:B0-----:R-:W-:Y:S02]  /*0520*/  IADD3 R4, P2, PT, R4, 0x40, RZ ;  /* 0x0000004004047810 */ /* 0x001fe40007f5e0ff */
[----:B------:R-:W-:-:S03]  /*0530*/  IADD3 R11, PT, PT, R11, 0x10, RZ ;  /* 0x000000100b0b7810 */ /* 0x000fc60007ffe0ff */
[----:B------:R-:W-:Y:S02]  /*0540*/  IMAD.X R5, RZ, RZ, R5, P2 ;  /* 0x000000ffff057224 */ /* 0x000fe400010e0605 */
[----:B--2---:R-:W-:-:S04]  /*0550*/  FFMA R17, R17, R18, R20 ;  /* 0x0000001211117223 */ /* 0x004fc80000000014 */
[----:B---3--:R-:W-:-:S04]  /*0560*/  FFMA R13, R14, R13, R17 ;  /* 0x0000000d0e0d7223 */ /* 0x008fc80000000011 */
[----:B----4-:R-:W-:-:S04]  /*0570*/  FFMA R13, R24, R25, R13 ;  /* 0x00000019180d7223 */ /* 0x010fc8000000000d */
[----:B------:R-:W-:-:S04]  /*0580*/  FFMA R13, R16, R15, R13 ;  /* 0x0000000f100d7223 */ /* 0x000fc8000000000d */
[----:B------:R-:W-:Y:S01]  /*0590*/  FFMA R13, R26, R27, R13 ;  /* 0x0000001b1a0d7223 */ /* 0x000fe2000000000d */
[----:B------:R-:W-:Y:S06]  /*05a0*/  @P1 BRA `(.L_x_4) ;  /* 0xfffffffc00241947 */ /* 0x000fec000383ffff */
.L_x_3:
[----:B0-----:R-:W-:Y:S05]  /*05b0*/  BSYNC.RECONVERGENT B1 ;  /* 0x0000000000017941 */ /* 0x001fea0003800200 */
.L_x_2:
[----:B------:R-:W-:Y:S05]  /*05c0*/  @!P0 BRA `(.L_x_1) ;  /* 0x00000004003c8947 */ /* 0x000fea0003800000 */
[----:B------:R-:W-:Y:S01]  /*05d0*/  ISETP.GE.U32.AND P0, PT, R23, 0x8, PT ;  /* 0x000000081700780c */ /* 0x000fe20003f06070 */
[----:B------:R-:W-:Y:S01]  /*05e0*/  BSSY.RECONVERGENT B1, `(.L_x_5) ;  /* 0x0000022000017945 */ /* 0x000fe20003800200 */
[----:B------:R-:W-:-:S04]  /*05f0*/  LOP3.LUT R21, R0, 0x7, RZ, 0xc0, !PT ;  /* 0x0000000700157812 */ /* 0x000fc800078ec0ff */
[----:B------:R-:W-:-:S07]  /*0600*/  ISETP.NE.AND P1, PT, R21, RZ, PT ;  /* 0x000000ff1500720c */ /* 0x000fce0003f25270 */
[----:B------:R-:W-:Y:S06]  /*0610*/  @!P0 BRA `(.L_x_6) ;  /* 0x0000000000788947 */ /* 0x000fec0003800000 */
[----:B------:R-:W0:Y:S01]  /*0620*/  LDC.64 R4, c[0x0][0x380] ;  /* 0x0000e000ff047b82 */ /* 0x000e220000000a00 */
[----:B------:R-:W-:-:S07]  /*0630*/  IMAD.IADD R7, R9, 0x1, R10 ;  /* 0x0000000109077824 */ /* 0x000fce00078e020a */
[----:B------:R-:W1:Y:S01]  /*0640*/  LDC.64 R2, c[0x0][0x390] ;  /* 0x0000e400ff027b82 */ /* 0x000e620000000a00 */
[----:B0-----:R-:W-:-:S05]  /*0650*/  IMAD.WIDE R4, R7, 0x4, R4 ;  /* 0x0000000407047825 */ /* 0x001fca00078e0204 */
[----:B------:R-:W2:Y:S01]  /*0660*/  LDG.E R18, desc[UR6][R4.64] ;  /* 0x0000000604127981 */ /* 0x000ea2000c1e1900 */
[----:B-1----:R-:W-:-:S03]  /*0670*/  IMAD.WIDE.U32 R2, R10, 0x4, R2 ;  /* 0x000000040a027825 */ /* 0x002fc600078e0002 */
[----:B------:R-:W3:Y:S04]  /*0680*/  LDG.E R20, desc[UR6][R4.64+0x4] ;  /* 0x0000040604147981 */ /* 0x000ee8000c1e1900 */
[----:B------:R-:W2:Y:S04]  /*0690*/  LDG.E R17, desc[UR6][R2.64] ;  /* 0x0000000602117981 */ /* 0x000ea8000c1e1900 */
        /* <DEDUP_REMOVED lines=12> */
[----:B------:R-:W5:Y:S01]  /*0760*/  LDG.E R26, desc[UR6][R2.64+0x1c] ;  /* 0x00001c06021a7981 */ /* 0x000f62000c1e1900 */
[----:B------:R-:W-:Y:S01]  /*0770*/  IADD3 R10, PT, PT, R10, 0x8, RZ ;  /* 0x000000080a0a7810 */ /* 0x000fe20007ffe0ff */
[----:B--2---:R-:W-:-:S04]  /*0780*/  FFMA R17, R18, R17, R13 ;  /* 0x0000001112117223 */ /* 0x004fc8000000000d */
[----:B---3--:R-:W-:-:S04]  /*0790*/  FFMA R17, R20, R19, R17 ;  /* 0x0000001314117223 */ /* 0x008fc80000000011 */
[----:B----4-:R-:W-:-:S04]  /*07a0*/  FFMA R17, R22, R23, R17 ;  /* 0x0000001716117223 */ /* 0x010fc80000000011 */
[----:B-----5:R-:W-:-:S04]  /*07b0*/  FFMA R24, R24, R25, R17 ;  /* 0x0000001918187223 */ /* 0x020fc80000000011 */
[----:B------:R-:W-:-:S04]  /*07c0*/  FFMA R16, R15, R16, R24 ;  /* 0x000000100f107223 */ /* 0x000fc80000000018 */
[----:B------:R-:W-:-:S04]  /*07d0*/  FFMA R11, R11, R12, R16 ;  /* 0x0000000c0b0b7223 */ /* 0x000fc80000000010 */
[----:B------:R-:W-:-:S04]  /*07e0*/  FFMA R7, R6, R7, R11 ;  /* 0x0000000706077223 */ /* 0x000fc8000000000b */
[----:B------:R-:W-:-:S07]  /*07f0*/  FFMA R13, R14, R26, R7 ;  /* 0x0000001a0e0d7223 */ /* 0x000fce0000000007 */
.L_x_6:
[----:B------:R-:W-:Y:S05]  /*0800*/  BSYNC.RECONVERGENT B1 ;  /* 0x0000000000017941 */ /* 0x000fea0003800200 */
.L_x_5:
        /* <DEDUP_REMOVED lines=18> */
[----:B------:R-:W5:Y:S01]  /*0930*/  LDG.E R17, desc[UR6][R6.64+0xc] ;  /* 0x00000c0606117981 */ /* 0x000f62000c1e1900 */
[----:B------:R-:W-:Y:S01]  /*0940*/  IADD3 R10, PT, PT, R10, 0x4, RZ ;  /* 0x000000040a0a7810 */ /* 0x000fe20007ffe0ff */
[----:B--2---:R-:W-:-:S04]  /*0950*/  FFMA R5, R12, R5, R13 ;  /* 0x000000050c057223 */ /* 0x004fc8000000000d */
[----:B---3--:R-:W-:-:S04]  /*0960*/  FFMA R5, R14, R11, R5 ;  /* 0x0000000b0e057223 */ /* 0x008fc80000000005 */
[----:B----4-:R-:W-:-:S04]  /*0970*/  FFMA R5, R16, R15, R5 ;  /* 0x0000000f10057223 */ /* 0x010fc80000000005 */
[----:B-----5:R-:W-:-:S07]  /*0980*/  FFMA R13, R18, R17, R5 ;  /* 0x00000011120d7223 */ /* 0x020fce0000000005 */
.L_x_8:
[----:B------:R-:W-:Y:S05]  /*0990*/  BSYNC.RECONVERGENT B1 ;  /* 0x0000000000017941 */ /* 0x000fea0003800200 */
.L_x_7:
[----:B------:R-:W-:Y:S05]  /*09a0*/  @!P1 BRA `(.L_x_1) ;  /* 0x0000000000449947 */ /* 0x000fea0003800000 */
[----:B------:R-:W0:Y:S01]  /*09b0*/  LDC.64 R6, c[0x0][0x390] ;  /* 0x0000e400ff067b82 */ /* 0x000e220000000a00 */
[----:B------:R-:W-:Y:S01]  /*09c0*/  IADD3 R12, PT, PT, -R4, RZ, RZ ;  /* 0x000000ff040c7210 */ /* 0x000fe20007ffe1ff */
[----:B------:R-:W-:-:S06]  /*09d0*/  IMAD.IADD R11, R9, 0x1, R10 ;  /* 0x00000001090b7824 */ /* 0x000fcc00078e020a */
[----:B------:R-:W1:Y:S01]  /*09e0*/  LDC.64 R2, c[0x0][0x380] ;  /* 0x0000e000ff027b82 */ /* 0x000e620000000a00 */
[----:B0-----:R-:W-:-:S04]  /*09f0*/  IMAD.WIDE.U32 R6, R10, 0x4, R6 ;  /* 0x000000040a067825 */ /* 0x001fc800078e0006 */
[----:B------:R-:W-:-:S07]  /*0a00*/  IMAD.MOV.U32 R14, RZ, RZ, R6 ;  /* 0x000000ffff0e7224 */ /* 0x000fce00078e0006 */
.L_x_9:
[----:B-1----:R-:W-:Y:S01]  /*0a10*/  IMAD.WIDE R4, R11, 0x4, R2 ;  /* 0x000000040b047825 */ /* 0x002fe200078e0202 */
[----:B------:R-:W-:-:S05]  /*0a20*/  MOV R6, R14 ;  /* 0x0000000e00067202 */ /* 0x000fca0000000f00 */
[----:B------:R-:W2:Y:S04]  /*0a30*/  LDG.E R4, desc[UR6][R4.64] ;  /* 0x0000000604047981 */ /* 0x000ea8000c1e1900 */
[----:B------:R0:W2:Y:S01]  /*0a40*/  LDG.E R6, desc[UR6][R6.64] ;  /* 0x0000000606067981 */ /* 0x0000a2000c1e1900 */
[----:B------:R-:W-:Y:S01]  /*0a50*/  VIADD R12, R12, 0x1 ;  /* 0x000000010c0c7836 */ /* 0x000fe20000000000 */
[----:B------:R-:W-:Y:S02]  /*0a60*/  IADD3 R14, P1, PT, R14, 0x4, RZ ;  /* 0x000000040e0e7810 */ /* 0x000fe40007f3e0ff */
[----:B------:R-:W-:Y:S02]  /*0a70*/  IADD3 R11, PT, PT, R11, 0x1, RZ ;  /* 0x000000010b0b7810 */ /* 0x000fe40007ffe0ff */
[----:B------:R-:W-:Y:S01]  /*0a80*/  ISETP.NE.AND P0, PT, R12, RZ, PT ;  /* 0x000000ff0c00720c */ /* 0x000fe20003f05270 */
[----:B0-----:R-:W-:-:S02]  /*0a90*/  IMAD.X R7, RZ, RZ, R7, P1 ;  /* 0x000000ffff077224 */ /* 0x001fc400008e0607 */
[----:B--2---:R-:W-:-:S10]  /*0aa0*/  FFMA R13, R4, R6, R13 ;  /* 0x00000006040d7223 */ /* 0x004fd4000000000d */
[----:B------:R-:W-:Y:S05]  /*0ab0*/  @P0 BRA `(.L_x_9) ;  /* 0xfffffffc00d40947 */ /* 0x000fea000383ffff */
.L_x_1:
[----:B0-----:R-:W-:Y:S05]  /*0ac0*/  BSYNC.RECONVERGENT B0 ;  /* 0x0000000000007941 */ /* 0x001fea0003800200 */
.L_x_0:
[----:B------:R-:W-:Y:S01]  /*0ad0*/  ISETP.GE.AND P0, PT, R0, UR8, PT ;  /* 0x0000000800007c0c */ /* 0x000fe2000bf06270 */
[----:B------:R-:W-:-:S12]  /*0ae0*/  BSSY.RECONVERGENT B0, `(.L_x_10) ;  /* 0x00000ab000007945 */ /* 0x000fd80003800200 */
[----:B------:R-:W-:Y:S05]  /*0af0*/  @P0 BRA `(.L_x_11) ;  /* 0x0000000800a40947 */ /* 0x000fea0003800000 */
[----:B------:R-:W-:Y:S01]  /*0b00*/  ISETP.NE.AND P0, PT, R8, R0, PT ;  /* 0x000000000800720c */ /* 0x000fe20003f05270 */
[----:B------:R-:W-:-:S12]  /*0b10*/  BSSY.RECONVERGENT B1, `(.L_x_12) ;  /* 0x000000a000017945 */ /* 0x000fd80003800200 */
[----:B------:R-:W-:Y:S05]  /*0b20*/  @!P0 BRA `(.L_x_13) ;  /* 0x0000000000208947 */ /* 0x000fea0003800000 */
[----:B------:R-:W0:Y:S01]  /*0b30*/  LDC.64 R2, c[0x0][0x380] ;  /* 0x0000e000ff027b82 */ /* 0x000e220000000a00 */
[----:B------:R-:W-:-:S07]  /*0b40*/  IADD3 R7, PT, PT, R9, R0, RZ ;  /* 0x0000000009077210 */ /* 0x000fce0007ffe0ff */
[----:B------:R-:W1:Y:S01]  /*0b50*/  LDC.64 R4, c[0x0][0x390] ;  /* 0x0000e400ff047b82 */ /* 0x000e620000000a00 */
[----:B0-----:R-:W-:-:S06]  /*0b60*/  IMAD.WIDE R2, R7, 0x4, R2 ;  /* 0x0000000407027825 */ /* 0x001fcc00078e0202 */
[----:B------:R-:W2:Y:S01]  /*0b70*/  LDG.E R2, desc[UR6][R2.64] ;  /* 0x0000000602027981 */ /* 0x000ea2000c1e1900 */
[----:B-1----:R-:W-:-:S06]  /*0b80*/  IMAD.WIDE.U32 R4, R0, 0x4, R4 ;  /* 0x0000000400047825 */ /* 0x002fcc00078e0004 */
[----:B------:R-:W2:Y:S02]  /*0b90*/  LDG.E R4, desc[UR6][R4.64] ;  /* 0x0000000604047981 */ /* 0x000ea4000c1e1900 */
[----:B--2---:R-:W-:-:S07]  /*0ba0*/  FFMA R13, R2, R4, R13 ;  /* 0x00000004020d7223 */ /* 0x004fce000000000d */
.L_x_13:
[----:B------:R-:W-:Y:S05]  /*0bb0*/  BSYNC.RECONVERGENT B1 ;  /* 0x0000000000017941 */ /* 0x000fea0003800200 */
.L_x_12:
[----:B------:R-:W-:-:S05]  /*0bc0*/  VIADD R0, R0, 0x1 ;  /* 0x0000000100007836 */ /* 0x000fca0000000000 */
[----:B------:R-:W-:-:S13]  /*0bd0*/  ISETP.GE.AND P0, PT, R0, UR8, PT ;  /* 0x0000000800007c0c */ /* 0x000fda000bf06270 */
[----:B------:R-:W-:Y:S05]  /*0be0*/  @P0 BRA `(.L_x_11) ;  /* 0x0000000800680947 */ /* 0x000fea0003800000 */
[C---:B------:R-:W-:Y:S01]  /*0bf0*/  IADD3 R2, PT, PT, R0.reuse, -UR8, RZ ;  /* 0x8000000800027c10 */ /* 0x040fe2000fffe0ff */
[----:B------:R-:W-:Y:S01]  /*0c00*/  BSSY.RECONVERGENT B1, `(.L_x_14) ;  /* 0x0000048000017945 */ /* 0x000fe20003800200 */
[----:B------:R-:W-:Y:S02]  /*0c10*/  IADD3 R10, PT, PT, -R0, UR8, RZ ;  /* 0x00000008000a7c10 */ /* 0x000fe4000fffe1ff */
[----:B------:R-:W-:Y:S02]  /*0c20*/  ISETP.GT.U32.AND P1, PT, R2, -0x10, PT ;  /* 0xfffffff00200780c */ /* 0x000fe40003f24070 */
[----:B------:R-:W-:-:S04]  /*0c30*/  LOP3.LUT R23, R10, 0xf, RZ, 0xc0, !PT ;  /* 0x0000000f0a177812 */ /* 0x000fc800078ec0ff */
[----:B------:R-:W-:-:S07]  /*0c40*/  ISETP.NE.AND P0, PT, R23, RZ, PT ;  /* 0x000000ff1700720c */ /* 0x000fce0003f05270 */
[----:B------:R-:W-:Y:S06]  /*0c50*/  @P1 BRA `(.L_x_15) ;  /* 0x0000000400081947 */ /* 0x000fec0003800000 */
[----:B------:R-:W0:Y:S01]  /*0c60*/  LDC.64 R2, c[0x0][0x390] ;  /* 0x0000e400ff027b82 */ /* 0x000e220000000a00 */
[----:B------:R-:W-:Y:S02]  /*0c70*/  LOP3.LUT R12, R10, 0xfffffff0, RZ, 0xc0, !PT ;  /* 0xfffffff00a0c7812 */ /* 0x000fe400078ec0ff */
[----:B------:R-:W-:-:S03]  /*0c80*/  IADD3 R11, PT, PT, R9, R0, RZ ;  /* 0x00000000090b7210 */ /* 0x000fc60007ffe0ff */
[----:B------:R-:W-:Y:S02]  /*0c90*/  IMAD.MOV R12, RZ, RZ, -R12 ;  /* 0x000000ffff0c7224 */ /* 0x000fe400078e0a0c */
[----:B------:R-:W1:Y:S01]  /*0ca0*/  LDC.64 R6, c[0x0][0x380] ;  /* 0x0000e000ff067b82 */ /* 0x000e620000000a00 */
[----:B0-----:R-:W-:-:S03]  /*0cb0*/  IMAD.WIDE.U32 R4, R0, 0x4, R2 ;  /* 0x0000000400047825 */ /* 0x001fc600078e0002 */
[----:B------:R-:W-:Y:S02]  /*0cc0*/  IADD3 R4, P1, PT, R4, 0x20, RZ ;  /* 0x0000002004047810 */ /* 0x000fe40007f3e0ff */
[----:B-1----:R-:W-:Y:S02]  /*0cd0*/  IADD3 R2, P2, PT, R6, 0x20, RZ ;  /* 0x0000002006027810 */ /* 0x002fe40007f5e0ff */
[----:B------:R-:W-:-:S03]  /*0ce0*/  IADD3.X R5, PT, PT, RZ, R5, RZ, P1, !PT ;  /* 0x00000005ff057210 */ /* 0x000fc60000ffe4ff */
[----:B------:R-:W-:-:S08]  /*0cf0*/  IMAD.X R3, RZ, RZ, R7, P2 ;  /* 0x000000ffff037224 */ /* 0x000fd000010e0607 */
.L_x_16:
[----:B------:R-:W-:Y:S01]  /*0d00*/  IMAD.WIDE R6, R11, 0x4, R2 ;  /* 0x000000040b067825 */ /* 0x000fe200078e0202 */
[----:B------:R-:W2:Y:S04]  /*0d10*/  LDG.E R17, desc[UR6][R4.64+-0x20] ;  /* 0xffffe00604117981 */ /* 0x000ea8000c1e1900 */
        /* <DEDUP_REMOVED lines=44> */
[----:B0-----:R-:W-:Y:S01]  /*0fe0*/  IADD3 R4, P2, PT, R4, 0x40, RZ ;  /* 0x0000004004047810 */ /* 0x001fe20007f5e0ff */
[----:B------:R-:W-:Y:S01]  /*0ff0*/  VIADD R0, R0, 0x10 ;  /* 0x0000001000007836 */ /* 0x000fe20000000000 */
[----:B------:R-:W-:Y:S02]  /*1000*/  IADD3 R11, PT, PT, R11, 0x10, RZ ;  /* 0x000000100b0b7810 */ /* 0x000fe40007ffe0ff */
[----:B------:R-:W-:Y:S01]  /*1010*/  IADD3.X R5, PT, PT, RZ, R5, RZ, P2, !PT ;  /* 0x00000005ff057210 */ /* 0x000fe200017fe4ff */
[----:B--2---:R-:W-:-:S04]  /*1020*/  FFMA R17, R17, R18, R20 ;  /* 0x0000001211117223 */ /* 0x004fc80000000014 */
[----:B---3--:R-:W-:-:S04]  /*1030*/  FFMA R13, R14, R13, R17 ;  /* 0x0000000d0e0d7223 */ /* 0x008fc80000000011 */
[----:B----4-:R-:W-:-:S04]  /*1040*/  FFMA R24, R24, R25, R13 ;  /* 0x0000001918187223 */ /* 0x010fc8000000000d */
[----:B------:R-:W-:-:S04]  /*1050*/  FFMA R16, R15, R16, R24 ;  /* 0x000000100f107223 */ /* 0x000fc80000000018 */
[----:B------:R-:W-:Y:S01]  /*1060*/  FFMA R13, R27, R26, R16 ;  /* 0x0000001a1b0d7223 */ /* 0x000fe20000000010 */
[----:B------:R-:W-:Y:S06]  /*1070*/  @P1 BRA `(.L_x_16) ;  /* 0xfffffffc00201947 */ /* 0x000fec000383ffff */
.L_x_15:
[----:B------:R-:W-:Y:S05]  /*1080*/  BSYNC.RECONVERGENT B1 ;  /* 0x0000000000017941 */ /* 0x000fea0003800200 */
.L_x_14:
[----:B------:R-:W-:Y:S05]  /*1090*/  @!P0 BRA `(.L_x_11) ;  /* 0x00000004003c8947 */ /* 0x000fea0003800000 */
[----:B------:R-:W-:Y:S01]  /*10a0*/  ISETP.GE.U32.AND P0, PT, R23, 0x8, PT ;  /* 0x000000081700780c */ /* 0x000fe20003f06070 */
[----:B------:R-:W-:Y:S01]  /*10b0*/  BSSY.RECONVERGENT B1, `(.L_x_17) ;  /* 0x0000022000017945 */ /* 0x000fe20003800200 */
[----:B------:R-:W-:-:S04]  /*10c0*/  LOP3.LUT R21, R10, 0x7, RZ, 0xc0, !PT ;  /* 0x000000070a157812 */ /* 0x000fc800078ec0ff */
[----:B------:R-:W-:-:S07]  /*10d0*/  ISETP.NE.AND P1, PT, R21, RZ, PT ;  /* 0x000000ff1500720c */ /* 0x000fce0003f25270 */
[----:B------:R-:W-:Y:S06]  /*10e0*/  @!P0 BRA `(.L_x_18) ;  /* 0x0000000000788947 */ /* 0x000fec0003800000 */
[----:B------:R-:W0:Y:S01]  /*10f0*/  LDC.64 R4, c[0x0][0x380] ;  /* 0x0000e000ff047b82 */ /* 0x000e220000000a00 */
[----:B------:R-:W-:-:S07]  /*1100*/  IADD3 R7, PT, PT, R9, R0, RZ ;  /* 0x0000000009077210 */ /* 0x000fce0007ffe0ff */
        /* <DEDUP_REMOVED lines=19> */
[----:B------:R-:W-:-:S02]  /*1240*/  VIADD R0, R0, 0x8 ;  /* 0x0000000800007836 */ /* 0x000fc40000000000 */
        /* <DEDUP_REMOVED lines=8> */
.L_x_18:
[----:B------:R-:W-:Y:S05]  /*12d0*/  BSYNC.RECONVERGENT B1 ;  /* 0x0000000000017941 */ /* 0x000fea0003800200 */
.L_x_17:
        /* <DEDUP_REMOVED lines=24> */
.L_x_20:
[----:B------:R-:W-:Y:S05]  /*1460*/  BSYNC.RECONVERGENT B1 ;  /* 0x0000000000017941 */ /* 0x000fea0003800200 */
.L_x_19:
[----:B------:R-:W-:Y:S05]  /*1470*/  @!P1 BRA `(.L_x_11) ;  /* 0x0000000000449947 */ /* 0x000fea0003800000 */
[----:B------:R-:W0:Y:S01]  /*1480*/  LDC.64 R4, c[0x0][0x390] ;  /* 0x0000e400ff047b82 */ /* 0x000e220000000a00 */
[----:B------:R-:W-:Y:S01]  /*1490*/  IADD3 R10, PT, PT, -R10, RZ, RZ ;  /* 0x000000ff0a0a7210 */ /* 0x000fe20007ffe1ff */
[----:B------:R-:W-:-:S06]  /*14a0*/  IMAD.IADD R11, R9, 0x1, R0 ;  /* 0x00000001090b7824 */ /* 0x000fcc00078e0200 */
[----:B------:R-:W1:Y:S01]  /*14b0*/  LDC.64 R2, c[0x0][0x380] ;  /* 0x0000e000ff027b82 */ /* 0x000e620000000a00 */
[----:B0-----:R-:W-:-:S04]  /*14c0*/  IMAD.WIDE.U32 R4, R0, 0x4, R4 ;  /* 0x0000000400047825 */ /* 0x001fc800078e0004 */
[----:B------:R-:W-:Y:S01]  /*14d0*/  IMAD.MOV.U32 R6, RZ, RZ, R4 ;  /* 0x000000ffff067224 */ /* 0x000fe200078e0004 */
[----:B------:R-:W-:-:S07]  /*14e0*/  MOV R7, R5 ;  /* 0x0000000500077202 */ /* 0x000fce0000000f00 */
.L_x_21:
[----:B-1----:R-:W-:Y:S01]  /*14f0*/  IMAD.WIDE R4, R11, 0x4, R2 ;  /* 0x000000040b047825 */ /* 0x002fe200078e0202 */
[----:B------:R0:W2:Y:S05]  /*1500*/  LDG.E R0, desc[UR6][R6.64] ;  /* 0x0000000606007981 */ /* 0x0000aa000c1e1900 */
[----:B------:R-:W2:Y:S01]  /*1510*/  LDG.E R4, desc[UR6][R4.64] ;  /* 0x0000000604047981 */ /* 0x000ea2000c1e1900 */
[----:B------:R-:W-:-:S04]  /*1520*/  IADD3 R10, PT, PT, R10, 0x1, RZ ;  /* 0x000000010a0a7810 */ /* 0x000fc80007ffe0ff */
[----:B------:R-:W-:Y:S02]  /*1530*/  ISETP.NE.AND P0, PT, R10, RZ, PT ;  /* 0x000000ff0a00720c */ /* 0x000fe40003f05270 */
[----:B0-----:R-:W-:Y:S02]  /*1540*/  IADD3 R6, P1, PT, R6, 0x4, RZ ;  /* 0x0000000406067810 */ /* 0x001fe40007f3e0ff */
[----:B------:R-:W-:-:S03]  /*1550*/  IADD3 R11, PT, PT, R11, 0x1, RZ ;  /* 0x000000010b0b7810 */ /* 0x000fc60007ffe0ff */
[----:B------:R-:W-:Y:S02]  /*1560*/  IMAD.X R7, RZ, RZ, R7, P1 ;  /* 0x000000ffff077224 */ /* 0x000fe400008e0607 */
[----:B--2---:R-:W-:-:S04]  /*1570*/  FFMA R13, R4, R0, R13 ;  /* 0x00000000040d7223 */ /* 0x004fc8000000000d */
[----:B------:R-:W-:Y:S05]  /*1580*/  @P0 BRA `(.L_x_21) ;  /* 0xfffffffc00d80947 */ /* 0x000fea000383ffff */
.L_x_11:
[----:B------:R-:W-:Y:S05]  /*1590*/  BSYNC.RECONVERGENT B0 ;  /* 0x0000000000007941 */ /* 0x000fea0003800200 */
.L_x_10:
[----:B------:R-:W0:Y:S01]  /*15a0*/  LDC.64 R4, c[0x0][0x380] ;  /* 0x0000e000ff047b82 */ /* 0x000e220000000a00 */
[----:B------:R-:W-:-:S07]  /*15b0*/  IADD3 R9, PT, PT, R8, R9, RZ ;  /* 0x0000000908097210 */ /* 0x000fce0007ffe0ff */
[----:B------:R-:W1:Y:S01]  /*15c0*/  LDC.64 R2, c[0x0][0x388] ;  /* 0x0000e200ff027b82 */ /* 0x000e620000000a00 */
[----:B0-----:R-:W-:-:S06]  /*15d0*/  IMAD.WIDE R4, R9, 0x4, R4 ;  /* 0x0000000409047825 */ /* 0x001fcc00078e0204 */
[----:B------:R-:W2:Y:S01]  /*15e0*/  LDG.E R5, desc[UR6][R4.64] ;  /* 0x0000000604057981 */ /* 0x000ea2000c1e1900 */
[----:B-1----:R-:W-:-:S05]  /*15f0*/  IMAD.WIDE R2, R8, 0x4, R2 ;  /* 0x0000000408027825 */ /* 0x002fca00078e0202 */
[----:B------:R-:W3:Y:S01]  /*1600*/  LDG.E R0, desc[UR6][R2.64] ;  /* 0x0000000602007981 */ /* 0x000ee2000c1e1900 */
[----:B------:R-:W-:Y:S01]  /*1610*/  BSSY.RECONVERGENT B0, `(.L_x_22) ;  /* 0x000000d000007945 */ /* 0x000fe20003800200 */
[----:B--2---:R-:W0:Y:S01]  /*1620*/  MUFU.RCP R6, R5 ;  /* 0x0000000500067308 */ /* 0x004e220000001000 */
[----:B---3--:R-:W-:-:S07]  /*1630*/  FADD R0, R0, -R13 ;  /* 0x8000000d00007221 */ /* 0x008fce0000000000 */
[----:B------:R-:W1:Y:S01]  /*1640*/  FCHK P0, R0, R5 ;  /* 0x0000000500007302 */ /* 0x000e620000000000 */
[----:B0-----:R-:W-:-:S04]  /*1650*/  FFMA R7, -R5, R6, 1 ;  /* 0x3f80000005077423 */ /* 0x001fc80000000106 */
[----:B------:R-:W-:-:S04]  /*1660*/  FFMA R7, R6, R7, R6 ;  /* 0x0000000706077223 */ /* 0x000fc80000000006 */
[----:B------:R-:W-:-:S04]  /*1670*/  FFMA R6, R0, R7, RZ ;  /* 0x0000000700067223 */ /* 0x000fc800000000ff */
[----:B------:R-:W-:-:S04]  /*1680*/  FFMA R9, -R5, R6, R0 ;  /* 0x0000000605097223 */ /* 0x000fc80000000100 */
[----:B------:R-:W-:Y:S01]  /*1690*/  FFMA R7, R7, R9, R6 ;  /* 0x0000000907077223 */ /* 0x000fe20000000006 */
[----:B-1----:R-:W-:Y:S06]  /*16a0*/  @!P0 BRA `(.L_x_23) ;  /* 0x00000000000c8947 */ /* 0x002fec0003800000 */
[----:B------:R-:W-:-:S07]  /*16b0*/  MOV R2, 0x16d0 ;  /* 0x000016d000027802 */ /* 0x000fce0000000f00 */
[----:B------:R-:W-:Y:S05]  /*16c0*/  CALL.REL.NOINC `($__internal_0_$__cuda_sm3x_div_rn_noftz_f32_slowpath) ;  /* 0x0000000000187944 */ /* 0x000fea0003c00000 */
[----:B------:R-:W-:-:S07]  /*16d0*/  MOV R7, R0 ;  /* 0x0000000000077202 */ /* 0x000fce0000000f00 */
.L_x_23:
[----:B------:R-:W-:Y:S05]  /*16e0*/  BSYNC.RECONVERGENT B0 ;  /* 0x0000000000007941 */ /* 0x000fea0003800200 */
.L_x_22:
[----:B------:R-:W0:Y:S02]  /*16f0*/  LDC.64 R2, c[0x0][0x398] ;  /* 0x0000e600ff027b82 */ /* 0x000e240000000a00 */
[----:B0-----:R-:W-:-:S05]  /*1700*/  IMAD.WIDE R8, R8, 0x4, R2 ;  /* 0x0000000408087825 */ /* 0x001fca00078e0202 */
[----:B------:R-:W-:Y:S01]  /*1710*/  STG.E desc[UR6][R8.64], R7 ;  /* 0x0000000708007986 */ /* 0x000fe2000c101906 */
[----:B------:R-:W-:Y:S05]  /*1720*/  EXIT ;  /* 0x000000000000794d */ /* 0x000fea0003800000 */
        .weak           $__internal_0_$__cuda_sm3x_div_rn_noftz_f32_slowpath
        .type           $__internal_0_$__cuda_sm3x_div_rn_noftz_f32_slowpath,@function
        .size           $__internal_0_$__cuda_sm3x_div_rn_noftz_f32_slowpath,(.L_x_36 - $__internal_0_$__cuda_sm3x_div_rn_noftz_f32_slowpath)
$__internal_0_$__cuda_sm3x_div_rn_noftz_f32_slowpath:
[----:B------:R-:W-:Y:S01]  /*1730*/  SHF.R.U32.HI R4, RZ, 0x17, R5 ;  /* 0x00000017ff047819 */ /* 0x000fe20000011605 */
[----:B------:R-:W-:Y:S01]  /*1740*/  BSSY.RECONVERGENT B1, `(.L_x_24) ;  /* 0x0000064000017945 */ /* 0x000fe20003800200 */
[----:B------:R-:W-:Y:S02]  /*1750*/  SHF.R.U32.HI R3, RZ, 0x17, R0 ;  /* 0x00000017ff037819 */ /* 0x000fe40000011600 */
[----:B------:R-:W-:Y:S02]  /*1760*/  LOP3.LUT R4, R4, 0xff, RZ, 0xc0, !PT ;  /* 0x000000ff04047812 */ /* 0x000fe400078ec0ff */
[----:B------:R-:W-:Y:S02]  /*1770*/  LOP3.LUT R10, R3, 0xff, RZ, 0xc0, !PT ;  /* 0x000000ff030a7812 */ /* 0x000fe400078ec0ff */
[----:B------:R-:W-:Y:S01]  /*1780*/  MOV R6, R0 ;  /* 0x0000000000067202 */ /* 0x000fe20000000f00 */
[----:B------:R-:W-:Y:S01]  /*1790*/  VIADD R9, R4, 0xffffffff ;  /* 0xffffffff04097836 */ /* 0x000fe20000000000 */
[----:B------:R-:W-:-:S04]  /*17a0*/  IADD3 R11, PT, PT, R10, -0x1, RZ ;  /* 0xffffffff0a0b7810 */ /* 0x000fc80007ffe0ff */
[----:B------:R-:W-:-:S04]  /*17b0*/  ISETP.GT.U32.AND P0, PT, R9, 0xfd, PT ;  /* 0x000000fd0900780c */ /* 0x000fc80003f04070 */
[----:B------:R-:W-:-:S13]  /*17c0*/  ISETP.GT.U32.OR P0, PT, R11, 0xfd, P0 ;  /* 0x000000fd0b00780c */ /* 0x000fda0000704470 */
[----:B------:R-:W-:Y:S01]  /*17d0*/  @!P0 IMAD.MOV.U32 R7, RZ, RZ, RZ ;  /* 0x000000ffff078224 */ /* 0x000fe200078e00ff */
[----:B------:R-:W-:Y:S06]  /*17e0*/  @!P0 BRA `(.L_x_25) ;  /* 0x0000000000608947 */ /* 0x000fec0003800000 */
[----:B------:R-:W-:Y:S02]  /*17f0*/  FSETP.GTU.FTZ.AND P0, PT, |R0|, +INF , PT ;  /* 0x7f8000000000780b */ /* 0x000fe40003f1c200 */
[----:B------:R-:W-:Y:S02]  /*1800*/  FSETP.GTU.FTZ.AND P1, PT, |R5|, +INF , PT ;  /* 0x7f8000000500780b */ /* 0x000fe40003f3c200 */
[----:B------:R-:W-:Y:S02]  /*1810*/  MOV R3, R5 ;  /* 0x0000000500037202 */ /* 0x000fe40000000f00 */
[----:B------:R-:W-:-:S13]  /*1820*/  PLOP3.LUT P0, PT, P0, P1, PT, 0xf8, 0x8f ;  /* 0x00000000008f781c */ /* 0x000fda0000703f70 */
[----:B------:R-:W-:Y:S05]  /*1830*/  @P0 BRA `(.L_x_26) ;  /* 0x00000004004c0947 */ /* 0x000fea0003800000 */
[----:B------:R-:W-:-:S13]  /*1840*/  LOP3.LUT P0, RZ, R5, 0x7fffffff, R6, 0xc8, !PT ;  /* 0x7fffffff05ff7812 */ /* 0x000fda000780c806 */
[----:B------:R-:W-:Y:S05]  /*1850*/  @!P0 BRA `(.L_x_27) ;  /* 0x00000004003c8947 */ /* 0x000fea0003800000 */
[C---:B------:R-:W-:Y:S02]  /*1860*/  FSETP.NEU.FTZ.AND P2, PT, |R0|.reuse, +INF , PT ;  /* 0x7f8000000000780b */ /* 0x040fe40003f5d200 */
[----:B------:R-:W-:Y:S02]  /*1870*/  FSETP.NEU.FTZ.AND P1, PT, |R3|, +INF , PT ;  /* 0x7f8000000300780b */ /* 0x000fe40003f3d200 */
[----:B------:R-:W-:-:S11]  /*1880*/  FSETP.NEU.FTZ.AND P0, PT, |R0|, +INF , PT ;  /* 0x7f8000000000780b */ /* 0x000fd60003f1d200 */
[----:B------:R-:W-:Y:S05]  /*1890*/  @!P1 BRA !P2, `(.L_x_27) ;  /* 0x00000004002c9947 */ /* 0x000fea0005000000 */
[----:B------:R-:W-:-:S04]  /*18a0*/  LOP3.LUT P2, RZ, R6, 0x7fffffff, RZ, 0xc0, !PT ;  /* 0x7fffffff06ff7812 */ /* 0x000fc8000784c0ff */
[----:B------:R-:W-:-:S13]  /*18b0*/  PLOP3.LUT P1, PT, P1, P2, PT, 0x2f, 0xf2 ;  /* 0x0000000000f2781c */ /* 0x000fda0000f24577 */
[----:B------:R-:W-:Y:S05]  /*18c0*/  @P1 BRA `(.L_x_28) ;  /* 0x0000000400181947 */ /* 0x000fea0003800000 */
[----:B------:R-:W-:-:S04]  /*18d0*/  LOP3.LUT P1, RZ, R5, 0x7fffffff, RZ, 0xc0, !PT ;  /* 0x7fffffff05ff7812 */ /* 0x000fc8000782c0ff */
[----:B------:R-:W-:-:S13]  /*18e0*/  PLOP3.LUT P0, PT, P0, P1, PT, 0x2f, 0xf2 ;  /* 0x0000000000f2781c */ /* 0x000fda0000702577 */
[----:B------:R-:W-:Y:S05]  /*18f0*/  @P0 BRA `(.L_x_29) ;  /* 0x0000000400000947 */ /* 0x000fea0003800000 */
[----:B------:R-:W-:Y:S02]  /*1900*/  ISETP.GE.AND P0, PT, R11, RZ, PT ;  /* 0x000000ff0b00720c */ /* 0x000fe40003f06270 */
[----:B------:R-:W-:-:S11]  /*1910*/  ISETP.GE.AND P1, PT, R9, RZ, PT ;  /* 0x000000ff0900720c */ /* 0x000fd60003f26270 */
[----:B------:R-:W-:Y:S01]  /*1920*/  @P0 MOV R7, RZ ;  /* 0x000000ff00070202 */ /* 0x000fe20000000f00 */
[----:B------:R-:W-:Y:S02]  /*1930*/  @!P0 IMAD.MOV.U32 R7, RZ, RZ, -0x40 ;  /* 0xffffffc0ff078424 */ /* 0x000fe400078e00ff */
[----:B------:R-:W-:Y:S01]  /*1940*/  @!P0 FFMA R6, R0, 1.84467440737095516160e+19, RZ ;  /* 0x5f80000000068823 */ /* 0x000fe200000000ff */
[----:B------:R-:W-:Y:S02]  /*1950*/  @!P1 FFMA R5, R3, 1.84467440737095516160e+19, RZ ;  /* 0x5f80000003059823 */ /* 0x000fe400000000ff */
[----:B------:R-:W-:-:S07]  /*1960*/  @!P1 IADD3 R7, PT, PT, R7, 0x40, RZ ;  /* 0x0000004007079810 */ /* 0x000fce0007ffe0ff */
.L_x_25:
[----:B------:R-:W-:Y:S01]  /*1970*/  LEA R0, R4, 0xc0800000, 0x17 ;  /* 0xc080000004007811 */ /* 0x000fe200078eb8ff */
[----:B------:R-:W-:Y:S01]  /*1980*/  VIADD R3, R10, 0xffffff81 ;  /* 0xffffff810a037836 */ /* 0x000fe20000000000 */
[----:B------:R-:W-:Y:S02]  /*1990*/  BSSY.RECONVERGENT B2, `(.L_x_30) ;  /* 0x0000035000027945 */ /* 0x000fe40003800200 */
[----:B------:R-:W-:Y:S01]  /*19a0*/  IADD3 R5, PT, PT, -R0, R5, RZ ;  /* 0x0000000500057210 */ /* 0x000fe20007ffe1ff */
[C---:B------:R-:W-:Y:S01]  /*19b0*/  IMAD R0, R3.reuse, -0x800000, R6 ;  /* 0xff80000003007824 */ /* 0x040fe200078e0206 */
[----:B------:R-:W-:Y:S02]  /*19c0*/  IADD3 R4, PT, PT, R3, 0x7f, -R4 ;  /* 0x0000007f03047810 */ /* 0x000fe40007ffe804 */
[----:B------:R-:W0:Y:S01]  /*19d0*/  MUFU.RCP R9, R5 ;  /* 0x0000000500097308 */ /* 0x000e220000001000 */
[----:B------:R-:W-:Y:S01]  /*19e0*/  FADD.FTZ R11, -R5, -RZ ;  /* 0x800000ff050b7221 */ /* 0x000fe20000010100 */
[----:B------:R-:W-:-:S03]  /*19f0*/  IADD3 R4, PT, PT, R4, R7, RZ ;  /* 0x0000000704047210 */ /* 0x000fc60007ffe0ff */
[----:B0-----:R-:W-:-:S04]  /*1a00*/  FFMA R10, R9, R11, 1 ;  /* 0x3f800000090a7423 */ /* 0x001fc8000000000b */
[----:B------:R-:W-:-:S04]  /*1a10*/  FFMA R13, R9, R10, R9 ;  /* 0x0000000a090d7223 */ /* 0x000fc80000000009 */
[----:B------:R-:W-:-:S04]  /*1a20*/  FFMA R6, R0, R13, RZ ;  /* 0x0000000d00067223 */ /* 0x000fc800000000ff */
[----:B------:R-:W-:-:S04]  /*1a30*/  FFMA R9, R11, R6, R0 ;  /* 0x000000060b097223 */ /* 0x000fc80000000000 */
[----:B------:R-:W-:-:S04]  /*1a40*/  FFMA R6, R13, R9, R6 ;  /* 0x000000090d067223 */ /* 0x000fc80000000006 */
[----:B------:R-:W-:-:S04]  /*1a50*/  FFMA R11, R11, R6, R0 ;  /* 0x000000060b0b7223 */ /* 0x000fc80000000000 */
[----:B------:R-:W-:-:S05]  /*1a60*/  FFMA R0, R13, R11, R6 ;  /* 0x0000000b0d007223 */ /* 0x000fca0000000006 */
[----:B------:R-:W-:-:S04]  /*1a70*/  SHF.R.U32.HI R3, RZ, 0x17, R0 ;  /* 0x00000017ff037819 */ /* 0x000fc80000011600 */
[----:B------:R-:W-:-:S04]  /*1a80*/  LOP3.LUT R3, R3, 0xff, RZ, 0xc0, !PT ;  /* 0x000000ff03037812 */ /* 0x000fc800078ec0ff */
[----:B------:R-:W-:-:S05]  /*1a90*/  IADD3 R7, PT, PT, R3, R4, RZ ;  /* 0x0000000403077210 */ /* 0x000fca0007ffe0ff */
[----:B------:R-:W-:-:S05]  /*1aa0*/  VIADD R3, R7, 0xffffffff ;  /* 0xffffffff07037836 */ /* 0x000fca0000000000 */
[----:B------:R-:W-:-:S13]  /*1ab0*/  ISETP.GE.U32.AND P0, PT, R3, 0xfe, PT ;  /* 0x000000fe0300780c */ /* 0x000fda0003f06070 */
[----:B------:R-:W-:Y:S05]  /*1ac0*/  @!P0 BRA `(.L_x_31) ;  /* 0x0000000000808947 */ /* 0x000fea0003800000 */
[----:B------:R-:W-:-:S13]  /*1ad0*/  ISETP.GT.AND P0, PT, R7, 0xfe, PT ;  /* 0x000000fe0700780c */ /* 0x000fda0003f04270 */
[----:B------:R-:W-:Y:S05]  /*1ae0*/  @P0 BRA `(.L_x_32) ;  /* 0x00000000006c0947 */ /* 0x000fea0003800000 */
[----:B------:R-:W-:-:S13]  /*1af0*/  ISETP.GE.AND P0, PT, R7, 0x1, PT ;  /* 0x000000010700780c */ /* 0x000fda0003f06270 */
[----:B------:R-:W-:Y:S05]  /*1b00*/  @P0 BRA `(.L_x_33) ;  /* 0x0000000000740947 */ /* 0x000fea0003800000 */
[----:B------:R-:W-:Y:S02]  /*1b10*/  ISETP.GE.AND P0, PT, R7, -0x18, PT ;  /* 0xffffffe80700780c */ /* 0x000fe40003f06270 */
[----:B------:R-:W-:-:S11]  /*1b20*/  LOP3.LUT R0, R0, 0x80000000, RZ, 0xc0, !PT ;  /* 0x8000000000007812 */ /* 0x000fd600078ec0ff */
[----:B------:R-:W-:Y:S05]  /*1b30*/  @!P0 BRA `(.L_x_33) ;  /* 0x0000000000688947 */ /* 0x000fea0003800000 */
[CCC-:B------:R-:W-:Y:S01]  /*1b40*/  FFMA.RZ R3, R13.reuse, R11.reuse, R6.reuse ;  /* 0x0000000b0d037223 */ /* 0x1c0fe2000000c006 */
[-CC-:B------:R-:W-:Y:S01]  /*1b50*/  FFMA.RM R4, R13, R11.reuse, R6.reuse ;  /* 0x0000000b0d047223 */ /* 0x180fe20000004006 */
[C---:B------:R-:W-:Y:S02]  /*1b60*/  ISETP.NE.AND P2, PT, R7.reuse, RZ, PT ;  /* 0x000000ff0700720c */ /* 0x040fe40003f45270 */
[----:B------:R-:W-:Y:S02]  /*1b70*/  ISETP.NE.AND P1, PT, R7, RZ, PT ;  /* 0x000000ff0700720c */ /* 0x000fe40003f25270 */
[----:B------:R-:W-:Y:S01]  /*1b80*/  LOP3.LUT R5, R3, 0x7fffff, RZ, 0xc0, !PT ;  /* 0x007fffff03057812 */ /* 0x000fe200078ec0ff */
[----:B------:R-:W-:Y:S01]  /*1b90*/  FFMA.RP R3, R13, R11, R6 ;  /* 0x0000000b0d037223 */ /* 0x000fe20000008006 */
[----:B------:R-:W-:Y:S02]  /*1ba0*/  IADD3 R6, PT, PT, R7, 0x20, RZ ;  /* 0x0000002007067810 */ /* 0x000fe40007ffe0ff */
[----:B------:R-:W-:-:S02]  /*1bb0*/  LOP3.LUT R5, R5, 0x800000, RZ, 0xfc, !PT ;  /* 0x0080000005057812 */ /* 0x000fc400078efcff */
[----:B------:R-:W-:Y:S02]  /*1bc0*/  IADD3 R7, PT, PT, -R7, RZ, RZ ;  /* 0x000000ff07077210 */ /* 0x000fe40007ffe1ff */
[----:B------:R-:W-:Y:S02]  /*1bd0*/  SHF.L.U32 R6, R5, R6, RZ ;  /* 0x0000000605067219 */ /* 0x000fe400000006ff */
[----:B------:R-:W-:Y:S02]  /*1be0*/  FSETP.NEU.FTZ.AND P0, PT, R3, R4, PT ;  /* 0x000000040300720b */ /* 0x000fe40003f1d000 */
[----:B------:R-:W-:Y:S02]  /*1bf0*/  SEL R4, R7, RZ, P2 ;  /* 0x000000ff07047207 */ /* 0x000fe40001000000 */
[----:B------:R-:W-:Y:S02]  /*1c00*/  ISETP.NE.AND P1, PT, R6, RZ, P1 ;  /* 0x000000ff0600720c */ /* 0x000fe40000f25270 */
[----:B------:R-:W-:-:S02]  /*1c10*/  SHF.R.U32.HI R4, RZ, R4, R5 ;  /* 0x00000004ff047219 */ /* 0x000fc40000011605 */
[----:B------:R-:W-:Y:S02]  /*1c20*/  PLOP3.LUT P0, PT, P0, P1, PT, 0xf8, 0x8f ;  /* 0x00000000008f781c */ /* 0x000fe40000703f70 */
[----:B------:R-:W-:Y:S02]  /*1c30*/  SHF.R.U32.HI R6, RZ, 0x1, R4 ;  /* 0x00000001ff067819 */ /* 0x000fe40000011604 */
[----:B------:R-:W-:-:S04]  /*1c40*/  SEL R3, RZ, 0x1, !P0 ;  /* 0x00000001ff037807 */ /* 0x000fc80004000000 */
[----:B------:R-:W-:-:S04]  /*1c50*/  LOP3.LUT R3, R3, 0x1, R6, 0xf8, !PT ;  /* 0x0000000103037812 */ /* 0x000fc800078ef806 */
[----:B------:R-:W-:-:S05]  /*1c60*/  LOP3.LUT R3, R3, R4, RZ, 0xc0, !PT ;  /* 0x0000000403037212 */ /* 0x000fca00078ec0ff */
[----:B------:R-:W-:-:S05]  /*1c70*/  IMAD.IADD R3, R6, 0x1, R3 ;  /* 0x0000000106037824 */ /* 0x000fca00078e0203 */
[----:B------:R-:W-:Y:S01]  /*1c80*/  LOP3.LUT R0, R3, R0, RZ, 0xfc, !PT ;  /* 0x0000000003007212 */ /* 0x000fe200078efcff */
[----:B------:R-:W-:Y:S06]  /*1c90*/  BRA `(.L_x_33) ;  /* 0x0000000000107947 */ /* 0x000fec0003800000 */
.L_x_32:
[----:B------:R-:W-:-:S04]  /*1ca0*/  LOP3.LUT R0, R0, 0x80000000, RZ, 0xc0, !PT ;  /* 0x8000000000007812 */ /* 0x000fc800078ec0ff */
[----:B------:R-:W-:Y:S01]  /*1cb0*/  LOP3.LUT R0, R0, 0x7f800000, RZ, 0xfc, !PT ;  /* 0x7f80000000007812 */ /* 0x000fe200078efcff */
[----:B------:R-:W-:Y:S06]  /*1cc0*/  BRA `(.L_x_33) ;  /* 0x0000000000047947 */ /* 0x000fec0003800000 */
.L_x_31:
[----:B------:R-:W-:-:S07]  /*1cd0*/  LEA R0, R4, R0, 0x17 ;  /* 0x0000000004007211 */ /* 0x000fce00078eb8ff */
.L_x_33:
[----:B------:R-:W-:Y:S05]  /*1ce0*/  BSYNC.RECONVERGENT B2 ;  /* 0x0000000000027941 */ /* 0x000fea0003800200 */
.L_x_30:
[----:B------:R-:W-:Y:S05]  /*1cf0*/  BRA `(.L_x_34) ;  /* 0x0000000000207947 */ /* 0x000fea0003800000 */
.L_x_29:
[----:B------:R-:W-:-:S04]  /*1d00*/  LOP3.LUT R0, R5, 0x80000000, R6, 0x48, !PT ;  /* 0x8000000005007812 */ /* 0x000fc800078e4806 */
[----:B------:R-:W-:Y:S01]  /*1d10*/  LOP3.LUT R0, R0, 0x7f800000, RZ, 0xfc, !PT ;  /* 0x7f80000000007812 */ /* 0x000fe200078efcff */
[----:B------:R-:W-:Y:S06]  /*1d20*/  BRA `(.L_x_34) ;  /* 0x0000000000147947 */ /* 0x000fec0003800000 */
.L_x_28:
[----:B------:R-:W-:Y:S01]  /*1d30*/  LOP3.LUT R0, R5, 0x80000000, R6, 0x48, !PT ;  /* 0x8000000005007812 */ /* 0x000fe200078e4806 */
[----:B------:R-:W-:Y:S06]  /*1d40*/  BRA `(.L_x_34) ;  /* 0x00000000000c7947 */ /* 0x000fec0003800000 */
.L_x_27:
[----:B------:R-:W0:Y:S01]  /*1d50*/  MUFU.RSQ R0, -QNAN ;  /* 0xffc0000000007908 */ /* 0x000e220000001400 */
[----:B------:R-:W-:Y:S05]  /*1d60*/  BRA `(.L_x_34) ;  /* 0x0000000000047947 */ /* 0x000fea0003800000 */
.L_x_26:
[----:B------:R-:W-:-:S07]  /*1d70*/  FADD.FTZ R0, R0, R3 ;  /* 0x0000000300007221 */ /* 0x000fce0000010000 */
.L_x_34:
[----:B------:R-:W-:Y:S05]  /*1d80*/  BSYNC.RECONVERGENT B1 ;  /* 0x0000000000017941 */ /* 0x000fea0003800200 */
.L_x_24:
[----:B------:R-:W-:-:S04]  /*1d90*/  HFMA2 R3, -RZ, RZ, 0, 0 ;  /* 0x00000000ff037431 */ /* 0x000fc800000001ff */
[----:B0-----:R-:W-:Y:S05]  /*1da0*/  RET.REL.NODEC R2 `(_Z5onGPUPfS_S_S_i) ;  /* 0xffffffe002947950 */ /* 0x001fea0003c3ffff */
.L_x_35:
[----:B------:R-:W-:-:S00]  /*1db0*/  BRA `(.L_x_35) ;  /* 0xfffffffc00fc7947 */ /* 0x000fc0000383ffff */
[----:B------:R-:W-:-:S00]  /*1dc0*/  NOP ;  /* 0x0000000000007918 */ /* 0x000fc00000000000 */
        /* <DEDUP_REMOVED lines=11> */
.L_x_36:


//--------------------- .nv.shared.reserved.0     --------------------------
	.section	.nv.shared.reserved.0,"aw",@nobits
	.weak		__nv_reservedSMEM_offset_0_alias
	.size		__nv_reservedSMEM_offset_0_alias, 0, 64
	.other		__nv_reservedSMEM_offset_0_alias,@"STO_CUDA_RESERVED_SHARED STV_DEFAULT"
__nv_reservedSMEM_offset_0_alias:
	.zero		0
	.zero		64


//--------------------- .nv.constant0._Z5onGPUPfS_S_S_i --------------------------
	.section	.nv.constant0._Z5onGPUPfS_S_S_i,"a",@progbits
	.sectionflags	@""
	.align	4
.nv.constant0._Z5onGPUPfS_S_S_i:
	.zero		932


//--------------------- SYMBOLS --------------------------

	.type		.nv.reservedSmem.offset0,@object
	.size		.nv.reservedSmem.offset0,0x4
